	.headerflags	@"EF_CUDA_TEXMODE_UNIFIED EF_CUDA_64BIT_ADDRESS EF_CUDA_ACCELERATORS EF_CUDA_SM90 EF_CUDA_VIRTUAL_SM(EF_CUDA_SM90)"
	.elftype	@"ET_EXEC"


//--------------------- .nv.info                  --------------------------
	.section	.nv.info,"",@"SHT_CUDA_INFO"
	.align	4


	//----- nvinfo : EIATTR_REGCOUNT
	.align		4
        /*0000*/ 	.byte	0x04, 0x2f
        /*0002*/ 	.short	(.L_1 - .L_0)
	.align		4
.L_0:
        /*0004*/ 	.word	index@(triton_poi_fused__unsafe_index_add_mul_sigmoid_sub_7)
        /*0008*/ 	.word	0x0000003c


	//----- nvinfo : EIATTR_MIN_STACK_SIZE
	.align		4
.L_1:
        /*000c*/ 	.byte	0x04, 0x12
        /*000e*/ 	.short	(.L_3 - .L_2)
	.align		4
.L_2:
        /*0010*/ 	.word	index@(triton_poi_fused__unsafe_index_add_mul_sigmoid_sub_7)
        /*0014*/ 	.word	0x00000000


	//----- nvinfo : EIATTR_FRAME_SIZE
	.align		4
.L_3:
        /*0018*/ 	.byte	0x04, 0x11
        /*001a*/ 	.short	(.L_5 - .L_4)
	.align		4
.L_4:
        /*001c*/ 	.word	index@(triton_poi_fused__unsafe_index_add_mul_sigmoid_sub_7)
        /*0020*/ 	.word	0x00000000


	//----- nvinfo : EIATTR_MIN_STACK_SIZE
	.align		4
.L_5:
        /*0024*/ 	.byte	0x04, 0x12
        /*0026*/ 	.short	(.L_7 - .L_6)
	.align		4
.L_6:
        /*0028*/ 	.word	index@(triton_poi_fused__unsafe_index_add_mul_sigmoid_sub_7)
        /*002c*/ 	.word	0x00000000
.L_7:


//--------------------- .nv.info.triton_poi_fused__unsafe_index_add_mul_sigmoid_sub_7 --------------------------
	.section	.nv.info.triton_poi_fused__unsafe_index_add_mul_sigmoid_sub_7,"",@"SHT_CUDA_INFO"
	.sectionflags	@""
	.align	4


	//----- nvinfo : EIATTR_CUDA_API_VERSION
	.align		4
        /*0000*/ 	.byte	0x04, 0x37
        /*0002*/ 	.short	(.L_9 - .L_8)
.L_8:
        /*0004*/ 	.word	0x0000007c


	//----- nvinfo : EIATTR_KPARAM_INFO
	.align		4
.L_9:
        /*0008*/ 	.byte	0x04, 0x17
        /*000a*/ 	.short	(.L_11 - .L_10)
.L_10:
        /*000c*/ 	.word	0x00000000
        /*0010*/ 	.short	0x000d
        /*0012*/ 	.short	0x0064
        /*0014*/ 	.byte	0x00, 0xf0, 0x11, 0x00


	//----- nvinfo : EIATTR_KPARAM_INFO
	.align		4
.L_11:
        /*0018*/ 	.byte	0x04, 0x17
        /*001a*/ 	.short	(.L_13 - .L_12)
.L_12:
        /*001c*/ 	.word	0x00000000
        /*0020*/ 	.short	0x000c
        /*0022*/ 	.short	0x0060
        /*0024*/ 	.byte	0x00, 0xf0, 0x11, 0x00


	//----- nvinfo : EIATTR_KPARAM_INFO
	.align		4
.L_13:
        /*0028*/ 	.byte	0x04, 0x17
        /*002a*/ 	.short	(.L_15 - .L_14)
.L_14:
        /*002c*/ 	.word	0x00000000
        /*0030*/ 	.short	0x000b
        /*0032*/ 	.short	0x0058
        /*0034*/ 	.byte	0x00, 0xf4, 0x21, 0x00


	//----- nvinfo : EIATTR_KPARAM_INFO
	.align		4
.L_15:
        /*0038*/ 	.byte	0x04, 0x17
        /*003a*/ 	.short	(.L_17 - .L_16)
.L_16:
        /*003c*/ 	.word	0x00000000
        /*0040*/ 	.short	0x000a
        /*0042*/ 	.short	0x0050
        /*0044*/ 	.byte	0x00, 0xf4, 0x21, 0x00


	//----- nvinfo : EIATTR_KPARAM_INFO
	.align		4
.L_17:
        /*0048*/ 	.byte	0x04, 0x17
        /*004a*/ 	.short	(.L_19 - .L_18)
.L_18:
        /*004c*/ 	.word	0x00000000
        /*0050*/ 	.short	0x0009
        /*0052*/ 	.short	0x0048
        /*0054*/ 	.byte	0x00, 0xf4, 0x21, 0x00


	//----- nvinfo : EIATTR_KPARAM_INFO
	.align		4
.L_19:
        /*0058*/ 	.byte	0x04, 0x17
        /*005a*/ 	.short	(.L_21 - .L_20)
.L_20:
        /*005c*/ 	.word	0x00000000
        /*0060*/ 	.short	0x0008
        /*0062*/ 	.short	0x0040
        /*0064*/ 	.byte	0x00, 0xf4, 0x21, 0x00


	//----- nvinfo : EIATTR_KPARAM_INFO
	.align		4
.L_21:
        /*0068*/ 	.byte	0x04, 0x17
        /*006a*/ 	.short	(.L_23 - .L_22)
.L_22:
        /*006c*/ 	.word	0x00000000
        /*0070*/ 	.short	0x0007
        /*0072*/ 	.short	0x0038
        /*0074*/ 	.byte	0x00, 0xf4, 0x21, 0x00


	//----- nvinfo : EIATTR_KPARAM_INFO
	.align		4
.L_23:
        /*0078*/ 	.byte	0x04, 0x17
        /*007a*/ 	.short	(.L_25 - .L_24)
.L_24:
        /*007c*/ 	.word	0x00000000
        /*0080*/ 	.short	0x0006
        /*0082*/ 	.short	0x0030
        /*0084*/ 	.byte	0x00, 0xf4, 0x21, 0x00


	//----- nvinfo : EIATTR_KPARAM_INFO
	.align		4
.L_25:
        /*0088*/ 	.byte	0x04, 0x17
        /*008a*/ 	.short	(.L_27 - .L_26)
.L_26:
        /*008c*/ 	.word	0x00000000
        /*0090*/ 	.short	0x0005
        /*0092*/ 	.short	0x0028
        /*0094*/ 	.byte	0x00, 0xf4, 0x21, 0x00


	//----- nvinfo : EIATTR_KPARAM_INFO
	.align		4
.L_27:
        /*0098*/ 	.byte	0x04, 0x17
        /*009a*/ 	.short	(.L_29 - .L_28)
.L_28:
        /*009c*/ 	.word	0x00000000
        /*00a0*/ 	.short	0x0004
        /*00a2*/ 	.short	0x0020
        /*00a4*/ 	.byte	0x00, 0xf4, 0x21, 0x00


	//----- nvinfo : EIATTR_KPARAM_INFO
	.align		4
.L_29:
        /*00a8*/ 	.byte	0x04, 0x17
        /*00aa*/ 	.short	(.L_31 - .L_30)
.L_30:
        /*00ac*/ 	.word	0x00000000
        /*00b0*/ 	.short	0x0003
        /*00b2*/ 	.short	0x0018
        /*00b4*/ 	.byte	0x00, 0xf4, 0x21, 0x00


	//----- nvinfo : EIATTR_KPARAM_INFO
	.align		4
.L_31:
        /*00b8*/ 	.byte	0x04, 0x17
        /*00ba*/ 	.short	(.L_33 - .L_32)
.L_32:
        /*00bc*/ 	.word	0x00000000
        /*00c0*/ 	.short	0x0002
        /*00c2*/ 	.short	0x0010
        /*00c4*/ 	.byte	0x00, 0xf4, 0x21, 0x00


	//----- nvinfo : EIATTR_KPARAM_INFO
	.align		4
.L_33:
        /*00c8*/ 	.byte	0x04, 0x17
        /*00ca*/ 	.short	(.L_35 - .L_34)
.L_34:
        /*00cc*/ 	.word	0x00000000
        /*00d0*/ 	.short	0x0001
        /*00d2*/ 	.short	0x0008
        /*00d4*/ 	.byte	0x00, 0xf4, 0x21, 0x00


	//----- nvinfo : EIATTR_KPARAM_INFO
	.align		4
.L_35:
        /*00d8*/ 	.byte	0x04, 0x17
        /*00da*/ 	.short	(.L_37 - .L_36)
.L_36:
        /*00dc*/ 	.word	0x00000000
        /*00e0*/ 	.short	0x0000
        /*00e2*/ 	.short	0x0000
        /*00e4*/ 	.byte	0x00, 0xf4, 0x21, 0x00


	//----- nvinfo : EIATTR_SPARSE_MMA_MASK
	.align		4
.L_37:
        /*00e8*/ 	.byte	0x03, 0x50
        /*00ea*/ 	.short	0x0000


	//----- nvinfo : EIATTR_MAXREG_COUNT
	.align		4
        /*00ec*/ 	.byte	0x03, 0x1b
        /*00ee*/ 	.short	0x00ff


	//----- nvinfo : EIATTR_EXIT_INSTR_OFFSETS
	.align		4
        /*00f0*/ 	.byte	0x04, 0x1c
        /*00f2*/ 	.short	(.L_39 - .L_38)


	//   ....[0]....
.L_38:
        /*00f4*/ 	.word	0x00003b40


	//   ....[1]....
        /*00f8*/ 	.word	0x00003b90


	//----- nvinfo : EIATTR_REQNTID
	.align		4
.L_39:
        /*00fc*/ 	.byte	0x04, 0x10
        /*00fe*/ 	.short	(.L_41 - .L_40)
.L_40:
        /*0100*/ 	.word	0x00000080
        /*0104*/ 	.word	0x00000001
        /*0108*/ 	.word	0x00000001


	//----- nvinfo : EIATTR_CBANK_PARAM_SIZE
	.align		4
.L_41:
        /*010c*/ 	.byte	0x03, 0x19
        /*010e*/ 	.short	0x0068


	//----- nvinfo : EIATTR_PARAM_CBANK
	.align		4
        /*0110*/ 	.byte	0x04, 0x0a
        /*0112*/ 	.short	(.L_43 - .L_42)
	.align		4
.L_42:
        /*0114*/ 	.word	index@(.nv.constant0.triton_poi_fused__unsafe_index_add_mul_sigmoid_sub_7)
        /*0118*/ 	.short	0x0210
        /*011a*/ 	.short	0x0068


	//----- nvinfo : EIATTR_SW_WAR
	.align		4
.L_43:
        /*011c*/ 	.byte	0x04, 0x36
        /*011e*/ 	.short	(.L_45 - .L_44)
.L_44:
        /*0120*/ 	.word	0x00000008
.L_45:


//--------------------- .nv.callgraph             --------------------------
	.section	.nv.callgraph,"",@"SHT_CUDA_CALLGRAPH"
	.align	4
	.sectionentsize	8
	.align		4
        /*0000*/ 	.word	0x00000000
	.align		4
        /*0004*/ 	.word	0xffffffff
	.align		4
        /*0008*/ 	.word	0x00000000
	.align		4
        /*000c*/ 	.word	0xfffffffe
	.align		4
        /*0010*/ 	.word	0x00000000
	.align		4
        /*0014*/ 	.word	0xfffffffd
	.align		4
        /*0018*/ 	.word	0x00000000
	.align		4
        /*001c*/ 	.word	0xfffffffc


//--------------------- .text.triton_poi_fused__unsafe_index_add_mul_sigmoid_sub_7 --------------------------
	.section	.text.triton_poi_fused__unsafe_index_add_mul_sigmoid_sub_7,"ax",@progbits
	.sectionflags	@"SHF_BARRIERS=1"
	.align	128
        .global         triton_poi_fused__unsafe_index_add_mul_sigmoid_sub_7
        .type           triton_poi_fused__unsafe_index_add_mul_sigmoid_sub_7,@function
        .size           triton_poi_fused__unsafe_index_add_mul_sigmoid_sub_7,(.L_x_1 - triton_poi_fused__unsafe_index_add_mul_sigmoid_sub_7)
        .other          triton_poi_fused__unsafe_index_add_mul_sigmoid_sub_7,@"STO_CUDA_ENTRY STV_DEFAULT"
triton_poi_fused__unsafe_index_add_mul_sigmoid_sub_7:
.text.triton_poi_fused__unsafe_index_add_mul_sigmoid_sub_7:
[----:B------:R-:W0:Y:S01]  /*0000*/  LDC R1, c[0x0][0x28] ;  /* 0x00000a00ff017b82 */ /* 0x000e220000000800 */
[----:B------:R-:W1:Y:S07]  /*0010*/  S2R R6, SR_CTAID.X ;  /* 0x0000000000067919 */ /* 0x000e6e0000002500 */
[----:B------:R-:W2:Y:S01]  /*0020*/  LDC.64 R24, c[0x0][0x218] ;  /* 0x00008600ff187b82 */ /* 0x000ea20000000a00 */
[----:B------:R-:W-:Y:S02]  /*0030*/  CS2R R12, SRZ ;  /* 0x00000000000c7805 */ /* 0x000fe4000001ff00 */
[----:B------:R-:W-:-:S02]  /*0040*/  CS2R R10, SRZ ;  /* 0x00000000000a7805 */ /* 0x000fc4000001ff00 */
[----:B------:R-:W-:Y:S01]  /*0050*/  CS2R R8, SRZ ;  /* 0x0000000000087805 */ /* 0x000fe2000001ff00 */
[----:B------:R-:W-:Y:S02]  /*0060*/  ULDC.64 UR6, c[0x0][0x208] ;  /* 0x0000820000067ab9 */ /* 0x000fe40000000a00 */
[----:B------:R-:W3:Y:S08]  /*0070*/  LDC.64 R16, c[0x0][0x228] ;  /* 0x00008a00ff107b82 */ /* 0x000ef00000000a00 */
[----:B------:R-:W4:Y:S01]  /*0080*/  LDC.64 R20, c[0x0][0x210] ;  /* 0x00008400ff147b82 */ /* 0x000f220000000a00 */
[----:B------:R-:W-:Y:S01]  /*0090*/  CS2R R36, SRZ ;  /* 0x0000000000247805 */ /* 0x000fe2000001ff00 */
[----:B------:R-:W5:Y:S01]  /*00a0*/  S2R R52, SR_CTAID.Y ;  /* 0x0000000000347919 */ /* 0x000f620000002600 */
[----:B------:R-:W-:Y:S01]  /*00b0*/  ULDC.64 UR4, c[0x0][0x220] ;  /* 0x0000880000047ab9 */ /* 0x000fe20000000a00 */
[----:B------:R-:W2:Y:S04]  /*00c0*/  S2R R47, SR_TID.X ;  /* 0x00000000002f7919 */ /* 0x000ea80000002100 */
[----:B------:R-:W3:Y:S01]  /*00d0*/  LDC.64 R32, c[0x0][0x230] ;  /* 0x00008c00ff207b82 */ /* 0x000ee20000000a00 */
[----:B------:R-:W-:Y:S01]  /*00e0*/  HFMA2.MMA R46, -RZ, RZ, 0, 0 ;  /* 0x00000000ff2e7435 */ /* 0x000fe200000001ff */
[----:B------:R-:W-:Y:S01]  /*00f0*/  ULDC.64 UR8, c[0x0][0x250] ;  /* 0x0000940000087ab9 */ /* 0x000fe20000000a00 */
[----:B-1----:R-:W-:-:S02]  /*0100*/  SHF.R.S32.HI R3, RZ, 0x1e, R6 ;  /* 0x0000001eff037819 */ /* 0x002fc40000011406 */
[----:B------:R-:W-:Y:S02]  /*0110*/  SHF.L.U32 R0, R6, 0x1, RZ ;  /* 0x0000000106007819 */ /* 0x000fe400000006ff */
[----:B------:R-:W-:Y:S02]  /*0120*/  SGXT R3, R3, 0x1 ;  /* 0x000000010303781a */ /* 0x000fe40000000200 */
[----:B------:R-:W-:Y:S02]  /*0130*/  ISETP.GE.AND P1, PT, R0, 0x100, PT ;  /* 0x000001000000780c */ /* 0x000fe40003f26270 */
[----:B------:R-:W-:-:S04]  /*0140*/  LEA.HI R3, R3, R0, RZ, 0x4 ;  /* 0x0000000003037211 */ /* 0x000fc800078f20ff */
[----:B------:R-:W-:Y:S02]  /*0150*/  LOP3.LUT R41, R3, 0xfffffff0, RZ, 0xc0, !PT ;  /* 0xfffffff003297812 */ /* 0x000fe400078ec0ff */
[----:B------:R-:W-:Y:S02]  /*0160*/  SHF.R.S32.HI R19, RZ, 0x4, R3 ;  /* 0x00000004ff137819 */ /* 0x000fe40000011403 */
[----:B------:R-:W-:-:S03]  /*0170*/  IADD3 R41, R0, -R41, RZ ;  /* 0x8000002900297210 */ /* 0x000fc60007ffe0ff */
[----:B----4-:R-:W-:-:S04]  /*0180*/  IMAD.WIDE R14, R19, 0x8, R20 ;  /* 0x00000008130e7825 */ /* 0x010fc800078e0214 */
[C---:B--2---:R-:W-:Y:S01]  /*0190*/  IMAD.WIDE R2, R41.reuse, 0x8, R24 ;  /* 0x0000000829027825 */ /* 0x044fe200078e0218 */
[----:B------:R-:W2:Y:S03]  /*01a0*/  @!P1 LDG.E.EL.64 R8, desc[UR6][R14.64] ;  /* 0x000000060e089981 */ /* 0x000ea6000c2e1b00 */
[----:B---3--:R-:W-:Y:S01]  /*01b0*/  IMAD.WIDE R22, R41, 0x8, R16 ;  /* 0x0000000829167825 */ /* 0x008fe200078e0210 */
[----:B------:R1:W3:Y:S04]  /*01c0*/  @!P1 LDG.E.EL.64 R12, desc[UR6][R2.64] ;  /* 0x00000006020c9981 */ /* 0x0002e8000c2e1b00 */
[----:B------:R4:W3:Y:S01]  /*01d0*/  @!P1 LDG.E.EL.64 R10, desc[UR6][R22.64] ;  /* 0x00000006160a9981 */ /* 0x0008e2000c2e1b00 */
[----:B------:R-:W-:-:S04]  /*01e0*/  IADD3 R18, R0, 0x1, RZ ;  /* 0x0000000100127810 */ /* 0x000fc80007ffe0ff */
[----:B------:R-:W-:-:S04]  /*01f0*/  SHF.R.S32.HI R5, RZ, 0x1f, R18 ;  /* 0x0000001fff057819 */ /* 0x000fc80000011412 */
[----:B------:R-:W-:Y:S02]  /*0200*/  LEA.HI R43, R5, R18, RZ, 0x4 ;  /* 0x00000012052b7211 */ /* 0x000fe400078f20ff */
[----:B------:R-:W5:Y:S02]  /*0210*/  LDC.64 R4, c[0x0][0x238] ;  /* 0x00008e00ff047b82 */ /* 0x000f640000000a00 */
[----:B------:R-:W-:Y:S02]  /*0220*/  LOP3.LUT R7, R43, 0xfffffff0, RZ, 0xc0, !PT ;  /* 0xfffffff02b077812 */ /* 0x000fe400078ec0ff */
[----:B------:R-:W-:Y:S02]  /*0230*/  ISETP.GE.AND P3, PT, R18, 0x100, PT ;  /* 0x000001001200780c */ /* 0x000fe40003f66270 */
[----:B-1----:R-:W-:Y:S02]  /*0240*/  IADD3 R3, R18, -R7, RZ ;  /* 0x8000000712037210 */ /* 0x002fe40007ffe0ff */
[----:B------:R-:W-:-:S02]  /*0250*/  SHF.R.S32.HI R43, RZ, 0x4, R43 ;  /* 0x00000004ff2b7819 */ /* 0x000fc4000001142b */
[----:B------:R-:W-:Y:S02]  /*0260*/  CS2R R14, SRZ ;  /* 0x00000000000e7805 */ /* 0x000fe4000001ff00 */
[----:B0---4-:R-:W-:Y:S01]  /*0270*/  CS2R R22, SRZ ;  /* 0x0000000000167805 */ /* 0x011fe2000001ff00 */
[----:B------:R-:W-:-:S04]  /*0280*/  IMAD.WIDE R26, R3, 0x8, R24 ;  /* 0x00000008031a7825 */ /* 0x000fc800078e0218 */
[----:B------:R-:W-:Y:S01]  /*0290*/  IMAD.WIDE R24, R43, 0x8, R20 ;  /* 0x000000082b187825 */ /* 0x000fe200078e0214 */
[----:B------:R-:W-:Y:S01]  /*02a0*/  CS2R R20, SRZ ;  /* 0x0000000000147805 */ /* 0x000fe2000001ff00 */
[----:B------:R0:W4:Y:S02]  /*02b0*/  @!P3 LDG.E.EL.64 R22, desc[UR6][R26.64] ;  /* 0x000000061a16b981 */ /* 0x000124000c2e1b00 */
[----:B------:R-:W-:Y:S02]  /*02c0*/  IMAD.WIDE R28, R3, 0x8, R16 ;  /* 0x00000008031c7825 */ /* 0x000fe400078e0210 */
[----:B------:R-:W4:Y:S01]  /*02d0*/  @!P3 LDG.E.EL.64 R14, desc[UR6][R24.64] ;  /* 0x00000006180eb981 */ /* 0x000f22000c2e1b00 */
[----:B------:R-:W-:-:S03]  /*02e0*/  CS2R R16, SRZ ;  /* 0x0000000000107805 */ /* 0x000fc6000001ff00 */
[----:B------:R-:W4:Y:S01]  /*02f0*/  @!P3 LDG.E.EL.64 R20, desc[UR6][R28.64] ;  /* 0x000000061c14b981 */ /* 0x000f22000c2e1b00 */
[----:B-----5:R-:W-:-:S04]  /*0300*/  IMAD.WIDE R30, R19, 0x8, R4 ;  /* 0x00000008131e7825 */ /* 0x020fc800078e0204 */
[----:B0-----:R-:W-:Y:S01]  /*0310*/  IMAD.WIDE R26, R43, 0x8, R4 ;  /* 0x000000082b1a7825 */ /* 0x001fe200078e0204 */
[----:B------:R0:W5:Y:S04]  /*0320*/  @!P1 LDG.E.EL.64 R16, desc[UR6][R30.64] ;  /* 0x000000061e109981 */ /* 0x000168000c2e1b00 */
[----:B------:R1:W5:Y:S01]  /*0330*/  @!P3 LDG.E.EL.64 R36, desc[UR6][R26.64] ;  /* 0x000000061a24b981 */ /* 0x000362000c2e1b00 */
[----:B------:R-:W-:Y:S02]  /*0340*/  SHF.L.U32 R52, R52, 0x9, RZ ;  /* 0x0000000934347819 */ /* 0x000fe400000006ff */
[----:B------:R-:W-:-:S04]  /*0350*/  SHF.L.U32 R7, R47, 0x2, RZ ;  /* 0x000000022f077819 */ /* 0x000fc800000006ff */
[----:B------:R-:W-:-:S04]  /*0360*/  LOP3.LUT R7, R52, 0x1fc, R7, 0xf8, !PT ;  /* 0x000001fc34077812 */ /* 0x000fc800078ef807 */
[----:B------:R-:W-:-:S04]  /*0370*/  SHF.R.S32.HI R2, RZ, 0x1f, R7 ;  /* 0x0000001fff027819 */ /* 0x000fc80000011407 */
[----:B------:R-:W-:-:S04]  /*0380*/  LEA.HI R2, R2, R7, RZ, 0x7 ;  /* 0x0000000702027211 */ /* 0x000fc800078f38ff */
[----:B------:R-:W-:Y:S02]  /*0390*/  LOP3.LUT R4, R2, 0xffffff80, RZ, 0xc0, !PT ;  /* 0xffffff8002047812 */ /* 0x000fe400078ec0ff */
[----:B------:R-:W-:Y:S02]  /*03a0*/  ISETP.GE.AND P0, PT, R7, 0x200, PT ;  /* 0x000002000700780c */ /* 0x000fe40003f06270 */
[----:B------:R-:W-:Y:S02]  /*03b0*/  IADD3 R4, R7, -R4, RZ ;  /* 0x8000000407047210 */ /* 0x000fe40007ffe0ff */
[----:B------:R-:W-:Y:S02]  /*03c0*/  SHF.R.S32.HI R7, RZ, 0x7, R2 ;  /* 0x00000007ff077819 */ /* 0x000fe40000011402 */
[----:B------:R-:W-:Y:S02]  /*03d0*/  SHF.R.S32.HI R34, RZ, 0x1f, R4 ;  /* 0x0000001fff227819 */ /* 0x000fe40000011404 */
[----:B------:R-:W-:-:S04]  /*03e0*/  SHF.L.U32 R48, R7, 0xb, RZ ;  /* 0x0000000b07307819 */ /* 0x000fc800000006ff */
[----:B------:R-:W-:Y:S02]  /*03f0*/  SHF.R.S32.HI R35, RZ, 0x1f, R48 ;  /* 0x0000001fff237819 */ /* 0x000fe40000011430 */
[----:B0-----:R-:W-:Y:S01]  /*0400*/  CS2R R30, SRZ ;  /* 0x00000000001e7805 */ /* 0x001fe2000001ff00 */
[----:B------:R-:W-:-:S04]  /*0410*/  IMAD.WIDE R40, R41, 0x4, R32 ;  /* 0x0000000429287825 */ /* 0x000fc800078e0220 */
[----:B------:R-:W-:Y:S01]  /*0420*/  IMAD.WIDE R32, R3, 0x4, R32 ;  /* 0x0000000403207825 */ /* 0x000fe200078e0220 */
[----:B------:R-:W-:-:S06]  /*0430*/  MOV R3, RZ ;  /* 0x000000ff00037202 */ /* 0x000fcc0000000f00 */
[----:B------:R-:W5:Y:S01]  /*0440*/  @!P3 LDG.E.EL R3, desc[UR6][R32.64] ;  /* 0x000000062003b981 */ /* 0x000f62000c2e1900 */
[----:B--2---:R-:W-:Y:S02]  /*0450*/  SHF.R.U32.HI R25, RZ, 0x1d, R9 ;  /* 0x0000001dff197819 */ /* 0x004fe40000011609 */
[----:B---3--:R-:W-:Y:S02]  /*0460*/  SHF.R.U32.HI R29, RZ, 0x1d, R13 ;  /* 0x0000001dff1d7819 */ /* 0x008fe4000001160d */
[----:B------:R-:W-:Y:S02]  /*0470*/  SHF.R.U32.HI R5, RZ, 0x1d, R11 ;  /* 0x0000001dff057819 */ /* 0x000fe4000001160b */
[----:B------:R-:W-:Y:S02]  /*0480*/  LOP3.LUT R29, R29, 0x4, RZ, 0xc0, !PT ;  /* 0x000000041d1d7812 */ /* 0x000fe400078ec0ff */
[----:B------:R-:W-:Y:S02]  /*0490*/  LOP3.LUT R5, R5, 0x4, RZ, 0xc0, !PT ;  /* 0x0000000405057812 */ /* 0x000fe400078ec0ff */
[----:B------:R-:W-:-:S02]  /*04a0*/  LOP3.LUT R25, R25, 0x4, RZ, 0xc0, !PT ;  /* 0x0000000419197812 */ /* 0x000fc400078ec0ff */
[----:B-1----:R-:W-:Y:S02]  /*04b0*/  IADD3 R27, P2, R12, R29, RZ ;  /* 0x0000001d0c1b7210 */ /* 0x002fe40007f5e0ff */
[----:B------:R-:W-:Y:S02]  /*04c0*/  IADD3 R5, P4, R10, R5, RZ ;  /* 0x000000050a057210 */ /* 0x000fe40007f9e0ff */
[----:B------:R-:W-:Y:S02]  /*04d0*/  IADD3 R8, P5, R8, R25, RZ ;  /* 0x0000001908087210 */ /* 0x000fe40007fbe0ff */
[----:B------:R-:W-:Y:S02]  /*04e0*/  IADD3.X R12, RZ, R13, RZ, P2, !PT ;  /* 0x0000000dff0c7210 */ /* 0x000fe400017fe4ff */
[----:B------:R-:W-:Y:S02]  /*04f0*/  IADD3.X R10, RZ, R11, RZ, P4, !PT ;  /* 0x0000000bff0a7210 */ /* 0x000fe400027fe4ff */
[----:B------:R-:W-:-:S02]  /*0500*/  LEA R2, P2, R27, R4, 0x7 ;  /* 0x000000041b027211 */ /* 0x000fc400078438ff */
[----:B------:R-:W-:Y:S02]  /*0510*/  IADD3.X R9, RZ, R9, RZ, P5, !PT ;  /* 0x00000009ff097210 */ /* 0x000fe40002ffe4ff */
[----:B------:R-:W-:Y:S02]  /*0520*/  LEA R26, P4, R5, R4, 0x7 ;  /* 0x00000004051a7211 */ /* 0x000fe400078838ff */
[----:B------:R-:W-:Y:S02]  /*0530*/  LEA R11, P5, R8, R48, 0x9 ;  /* 0x00000030080b7211 */ /* 0x000fe400078a48ff */
[-C--:B------:R-:W-:Y:S02]  /*0540*/  LEA.HI.X R27, R27, R34.reuse, R12, 0x7, P2 ;  /* 0x000000221b1b7211 */ /* 0x080fe400010f3c0c */
[----:B------:R-:W-:Y:S01]  /*0550*/  ISETP.LT.AND P2, PT, R0, 0x100, !P0 ;  /* 0x000001000000780c */ /* 0x000fe20004741270 */
[----:B------:R-:W0:Y:S01]  /*0560*/  LDC.64 R12, c[0x0][0x240] ;  /* 0x00009000ff0c7b82 */ /* 0x000e220000000a00 */
[----:B------:R-:W-:-:S02]  /*0570*/  LEA.HI.X R5, R5, R34, R10, 0x7, P4 ;  /* 0x0000002205057211 */ /* 0x000fc400020f3c0a */
[----:B------:R-:W-:Y:S02]  /*0580*/  LEA.HI.X R0, R8, R35, R9, 0x9, P5 ;  /* 0x0000002308007211 */ /* 0x000fe400028f4c09 */
[----:B------:R-:W-:Y:S02]  /*0590*/  IADD3 R44, P4, R11, R2, RZ ;  /* 0x000000020b2c7210 */ /* 0x000fe40007f9e0ff */
[----:B------:R-:W-:Y:S02]  /*05a0*/  IADD3 R50, P5, R11, R26, RZ ;  /* 0x0000001a0b327210 */ /* 0x000fe40007fbe0ff */
[----:B------:R-:W-:Y:S02]  /*05b0*/  IADD3.X R45, R0, R27, RZ, P4, !PT ;  /* 0x0000001b002d7210 */ /* 0x000fe400027fe4ff */
[----:B------:R-:W-:Y:S02]  /*05c0*/  IADD3.X R51, R0, R5, RZ, P5, !PT ;  /* 0x0000000500337210 */ /* 0x000fe40002ffe4ff */
[----:B------:R-:W-:-:S02]  /*05d0*/  SHF.L.U64.HI R45, R44, 0x2, R45 ;  /* 0x000000022c2d7819 */ /* 0x000fc4000001022d */
[----:B------:R-:W-:Y:S02]  /*05e0*/  SHF.L.U32 R44, R44, 0x2, RZ ;  /* 0x000000022c2c7819 */ /* 0x000fe400000006ff */
[C---:B------:R-:W-:Y:S02]  /*05f0*/  SHF.L.U64.HI R51, R50.reuse, 0x2, R51 ;  /* 0x0000000232337819 */ /* 0x040fe40000010233 */
[----:B------:R-:W-:Y:S02]  /*0600*/  SHF.L.U32 R50, R50, 0x2, RZ ;  /* 0x0000000232327819 */ /* 0x000fe400000006ff */
[----:B------:R-:W-:Y:S02]  /*0610*/  IADD3 R24, P4, R44, UR4, RZ ;  /* 0x000000042c187c10 */ /* 0x000fe4000ff9e0ff */
[----:B------:R-:W-:Y:S02]  /*0620*/  CS2R R8, SRZ ;  /* 0x0000000000087805 */ /* 0x000fe4000001ff00 */
[----:B------:R-:W-:-:S02]  /*0630*/  IADD3 R38, P5, R50, UR4, RZ ;  /* 0x0000000432267c10 */ /* 0x000fc4000ffbe0ff */
[----:B------:R-:W-:Y:S02]  /*0640*/  CS2R R10, SRZ ;  /* 0x00000000000a7805 */ /* 0x000fe4000001ff00 */
[----:B------:R-:W-:Y:S02]  /*0650*/  IADD3.X R25, R45, UR5, RZ, P4, !PT ;  /* 0x000000052d197c10 */ /* 0x000fe4000a7fe4ff */
[----:B------:R-:W-:Y:S01]  /*0660*/  CS2R R28, SRZ ;  /* 0x00000000001c7805 */ /* 0x000fe2000001ff00 */
[----:B------:R-:W-:Y:S01]  /*0670*/  HFMA2.MMA R0, -RZ, RZ, 0, 0 ;  /* 0x00000000ff007435 */ /* 0x000fe200000001ff */
[----:B------:R-:W-:Y:S02]  /*0680*/  IADD3.X R39, R51, UR5, RZ, P5, !PT ;  /* 0x0000000533277c10 */ /* 0x000fe4000affe4ff */
[----:B----4-:R-:W-:Y:S01]  /*0690*/  SHF.R.U32.HI R42, RZ, 0x1d, R15 ;  /* 0x0000001dff2a7819 */ /* 0x010fe2000001160f */
[----:B------:R0:W2:Y:S01]  /*06a0*/  @P2 LDG.E.128 R8, desc[UR6][R24.64] ;  /* 0x0000000618082981 */ /* 0x0000a2000c1e1d00 */
[----:B------:R-:W-:-:S03]  /*06b0*/  SHF.R.U32.HI R49, RZ, 0x1d, R23 ;  /* 0x0000001dff317819 */ /* 0x000fc60000011617 */
[----:B------:R1:W2:Y:S04]  /*06c0*/  @P2 LDG.E.128 R28, desc[UR6][R38.64] ;  /* 0x00000006261c2981 */ /* 0x0002a8000c1e1d00 */
[----:B------:R3:W4:Y:S01]  /*06d0*/  @!P1 LDG.E.EL R0, desc[UR6][R40.64] ;  /* 0x0000000628009981 */ /* 0x000722000c2e1900 */
[--C-:B0-----:R-:W-:Y:S01]  /*06e0*/  IMAD.WIDE R24, R43, 0x4, R12.reuse ;  /* 0x000000042b187825 */ /* 0x101fe200078e020c */
[----:B------:R-:W-:Y:S02]  /*06f0*/  LOP3.LUT R43, R42, 0x4, RZ, 0xc0, !PT ;  /* 0x000000042a2b7812 */ /* 0x000fe400078ec0ff */
[----:B-1----:R-:W-:Y:S01]  /*0700*/  LOP3.LUT R39, R49, 0x4, RZ, 0xc0, !PT ;  /* 0x0000000431277812 */ /* 0x002fe200078ec0ff */
[----:B------:R-:W-:Y:S01]  /*0710*/  IMAD.WIDE R12, R19, 0x4, R12 ;  /* 0x00000004130c7825 */ /* 0x000fe200078e020c */
[----:B------:R-:W-:Y:S01]  /*0720*/  SHF.R.U32.HI R19, RZ, 0x1d, R21 ;  /* 0x0000001dff137819 */ /* 0x000fe20000011615 */
[----:B------:R0:W4:Y:S01]  /*0730*/  @!P3 LDG.E.EL R46, desc[UR6][R24.64] ;  /* 0x00000006182eb981 */ /* 0x000122000c2e1900 */
[----:B------:R-:W-:-:S02]  /*0740*/  IADD3 R14, P5, R14, R43, RZ ;  /* 0x0000002b0e0e7210 */ /* 0x000fc40007fbe0ff */
[----:B---3--:R-:W-:Y:S02]  /*0750*/  IADD3 R41, P4, R22, R39, RZ ;  /* 0x0000002716297210 */ /* 0x008fe40007f9e0ff */
[----:B------:R-:W-:Y:S02]  /*0760*/  LOP3.LUT R33, R19, 0x4, RZ, 0xc0, !PT ;  /* 0x0000000413217812 */ /* 0x000fe400078ec0ff */
[----:B------:R-:W-:Y:S02]  /*0770*/  IADD3.X R22, RZ, R15, RZ, P5, !PT ;  /* 0x0000000fff167210 */ /* 0x000fe40002ffe4ff */
[----:B------:R-:W-:Y:S02]  /*0780*/  IADD3.X R15, RZ, R23, RZ, P4, !PT ;  /* 0x00000017ff0f7210 */ /* 0x000fe400027fe4ff */
[----:B------:R-:W-:Y:S02]  /*0790*/  IADD3 R33, P4, R20, R33, RZ ;  /* 0x0000002114217210 */ /* 0x000fe40007f9e0ff */
[----:B-----5:R-:W-:-:S02]  /*07a0*/  SHF.R.U32.HI R20, RZ, 0x1d, R17 ;  /* 0x0000001dff147819 */ /* 0x020fc40000011611 */
[----:B------:R-:W-:Y:S02]  /*07b0*/  IADD3.X R23, RZ, R21, RZ, P4, !PT ;  /* 0x00000015ff177210 */ /* 0x000fe400027fe4ff */
[----:B------:R-:W-:Y:S02]  /*07c0*/  SHF.R.U32.HI R19, RZ, 0x1d, R37 ;  /* 0x0000001dff137819 */ /* 0x000fe40000011625 */
[----:B------:R-:W-:Y:S02]  /*07d0*/  LOP3.LUT R21, R20, 0x4, RZ, 0xc0, !PT ;  /* 0x0000000414157812 */ /* 0x000fe400078ec0ff */
[----:B------:R-:W-:Y:S02]  /*07e0*/  LEA R39, P3, R41, R4, 0x7 ;  /* 0x0000000429277211 */ /* 0x000fe400078638ff */
[----:B------:R-:W-:Y:S02]  /*07f0*/  LOP3.LUT R19, R19, 0x4, RZ, 0xc0, !PT ;  /* 0x0000000413137812 */ /* 0x000fe400078ec0ff */
[----:B------:R-:W-:-:S02]  /*0800*/  IADD3 R16, P5, R16, R21, RZ ;  /* 0x0000001510107210 */ /* 0x000fc40007fbe0ff */
[----:B------:R-:W-:Y:S02]  /*0810*/  LEA.HI.X R15, R41, R34, R15, 0x7, P3 ;  /* 0x00000022290f7211 */ /* 0x000fe400018f3c0f */
[----:B------:R-:W-:Y:S02]  /*0820*/  LEA R48, P4, R14, R48, 0x9 ;  /* 0x000000300e307211 */ /* 0x000fe400078848ff */
[----:B------:R-:W-:Y:S02]  /*0830*/  LEA R32, P3, R33, R4, 0x7 ;  /* 0x0000000421207211 */ /* 0x000fe400078638ff */
[----:B------:R-:W-:Y:S02]  /*0840*/  IADD3 R19, P6, R36, R19, RZ ;  /* 0x0000001324137210 */ /* 0x000fe40007fde0ff */
[----:B0-----:R-:W-:Y:S02]  /*0850*/  SHF.L.U32 R25, R7, 0xb, RZ ;  /* 0x0000000b07197819 */ /* 0x001fe400000006ff */
[----:B------:R-:W-:-:S02]  /*0860*/  SHF.L.U32 R20, R16, 0x9, RZ ;  /* 0x0000000910147819 */ /* 0x000fc400000006ff */
[----:B------:R-:W-:Y:S02]  /*0870*/  IADD3.X R17, RZ, R17, RZ, P5, !PT ;  /* 0x00000011ff117210 */ /* 0x000fe40002ffe4ff */
[----:B------:R-:W-:Y:S02]  /*0880*/  LEA.HI.X R24, R14, R35, R22, 0x9, P4 ;  /* 0x000000230e187211 */ /* 0x000fe400020f4c16 */
[----:B------:R-:W-:Y:S02]  /*0890*/  LEA.HI.X R33, R33, R34, R23, 0x7, P3 ;  /* 0x0000002221217211 */ /* 0x000fe400018f3c17 */
[----:B------:R-:W-:Y:S02]  /*08a0*/  IADD3.X R36, RZ, R37, RZ, P6, !PT ;  /* 0x00000025ff247210 */ /* 0x000fe400037fe4ff */
[----:B------:R-:W-:Y:S02]  /*08b0*/  IADD3 R40, P3, P4, R20, R2, R25 ;  /* 0x0000000214287210 */ /* 0x000fe40007c7e019 */
[----:B------:R-:W-:-:S02]  /*08c0*/  SHF.L.U64.HI R17, R16, 0x9, R17 ;  /* 0x0000000910117819 */ /* 0x000fc40000010211 */
[--C-:B------:R-:W-:Y:S02]  /*08d0*/  SHF.R.S32.HI R14, RZ, 0x1f, R25.reuse ;  /* 0x0000001fff0e7819 */ /* 0x100fe40000011419 */
[----:B------:R-:W-:Y:S02]  /*08e0*/  IADD3 R2, P5, P6, R20, R26, R25 ;  /* 0x0000001a14027210 */ /* 0x000fe40007ebe019 */
[C-C-:B------:R-:W-:Y:S02]  /*08f0*/  IADD3.X R41, R17.reuse, R27, R14.reuse, P3, P4 ;  /* 0x0000001b11297210 */ /* 0x140fe40001fe840e */
[----:B------:R-:W-:Y:S02]  /*0900*/  IADD3.X R5, R17, R5, R14, P5, P6 ;  /* 0x0000000511057210 */ /* 0x000fe40002fec40e */
[----:B------:R-:W-:Y:S02]  /*0910*/  MOV R34, RZ ;  /* 0x000000ff00227202 */ /* 0x000fe40000000f00 */
[----:B------:R-:W-:-:S02]  /*0920*/  IADD3 R43, P3, R48, R39, RZ ;  /* 0x00000027302b7210 */ /* 0x000fc40007f7e0ff */
[----:B------:R-:W-:Y:S02]  /*0930*/  SHF.L.U64.HI R41, R40, 0x2, R41 ;  /* 0x0000000228297819 */ /* 0x000fe40000010229 */
[----:B------:R-:W-:Y:S01]  /*0940*/  SHF.L.U64.HI R5, R2, 0x2, R5 ;  /* 0x0000000202057819 */ /* 0x000fe20000010205 */
[----:B------:R0:W3:Y:S01]  /*0950*/  @!P1 LDG.E.EL R34, desc[UR6][R12.64] ;  /* 0x000000060c229981 */ /* 0x0000e2000c2e1900 */
[----:B------:R-:W-:Y:S02]  /*0960*/  SHF.L.U32 R40, R40, 0x2, RZ ;  /* 0x0000000228287819 */ /* 0x000fe400000006ff */
[----:B------:R-:W-:Y:S02]  /*0970*/  SHF.L.U32 R2, R2, 0x2, RZ ;  /* 0x0000000202027819 */ /* 0x000fe400000006ff */
[----:B------:R-:W-:Y:S02]  /*0980*/  IADD3 R48, P4, R48, R32, RZ ;  /* 0x0000002030307210 */ /* 0x000fe40007f9e0ff */
[----:B------:R-:W-:-:S02]  /*0990*/  SHF.L.U32 R26, R19, 0x9, RZ ;  /* 0x00000009131a7819 */ /* 0x000fc400000006ff */
[----:B------:R-:W-:Y:S02]  /*09a0*/  IADD3.X R42, R24, R15, RZ, P3, !PT ;  /* 0x0000000f182a7210 */ /* 0x000fe40001ffe4ff */
[----:B0-----:R-:W-:Y:S02]  /*09b0*/  IADD3 R12, P6, R40, UR4, RZ ;  /* 0x00000004280c7c10 */ /* 0x001fe4000ffde0ff */
[----:B------:R-:W-:Y:S02]  /*09c0*/  IADD3 R16, P5, R2, UR4, RZ ;  /* 0x0000000402107c10 */ /* 0x000fe4000ffbe0ff */
[----:B------:R-:W-:Y:S02]  /*09d0*/  IADD3.X R49, R24, R33, RZ, P4, !PT ;  /* 0x0000002118317210 */ /* 0x000fe400027fe4ff */
[----:B------:R-:W-:Y:S02]  /*09e0*/  IADD3 R39, P3, P4, R26, R39, R25 ;  /* 0x000000271a277210 */ /* 0x000fe40007c7e019 */
[----:B------:R-:W-:-:S02]  /*09f0*/  SHF.L.U64.HI R36, R19, 0x9, R36 ;  /* 0x0000000913247819 */ /* 0x000fc40000010224 */
[C---:B------:R-:W-:Y:S02]  /*0a00*/  SHF.L.U64.HI R42, R43.reuse, 0x2, R42 ;  /* 0x000000022b2a7819 */ /* 0x040fe4000001022a */
[----:B------:R-:W-:Y:S02]  /*0a10*/  SHF.L.U32 R43, R43, 0x2, RZ ;  /* 0x000000022b2b7819 */ /* 0x000fe400000006ff */
[----:B------:R-:W-:Y:S02]  /*0a20*/  IADD3.X R13, R41, UR5, RZ, P6, !PT ;  /* 0x00000005290d7c10 */ /* 0x000fe4000b7fe4ff */
[----:B------:R-:W-:Y:S02]  /*0a30*/  IADD3.X R17, R5, UR5, RZ, P5, !PT ;  /* 0x0000000505117c10 */ /* 0x000fe4000affe4ff */
[----:B------:R-:W-:Y:S02]  /*0a40*/  CS2R R20, SRZ ;  /* 0x0000000000147805 */ /* 0x000fe4000001ff00 */
[----:B------:R-:W-:-:S02]  /*0a50*/  IADD3 R32, P5, P6, R26, R32, R25 ;  /* 0x000000201a207210 */ /* 0x000fc40007ebe019 */
[----:B------:R-:W-:Y:S02]  /*0a60*/  CS2R R22, SRZ ;  /* 0x0000000000167805 */ /* 0x000fe4000001ff00 */
[----:B------:R-:W-:Y:S02]  /*0a70*/  IADD3.X R38, R36, R15, R14, P3, P4 ;  /* 0x0000000f24267210 */ /* 0x000fe40001fe840e */
[----:B------:R-:W-:Y:S02]  /*0a80*/  CS2R R24, SRZ ;  /* 0x0000000000187805 */ /* 0x000fe4000001ff00 */
[----:B------:R-:W-:Y:S02]  /*0a90*/  CS2R R26, SRZ ;  /* 0x00000000001a7805 */ /* 0x000fe4000001ff00 */
[----:B------:R-:W-:Y:S02]  /*0aa0*/  IADD3 R56, P3, R43, UR4, RZ ;  /* 0x000000042b387c10 */ /* 0x000fe4000ff7e0ff */
[----:B------:R-:W-:Y:S01]  /*0ab0*/  SHF.L.U64.HI R49, R48, 0x2, R49 ;  /* 0x0000000230317819 */ /* 0x000fe20000010231 */
[----:B------:R0:W5:Y:S01]  /*0ac0*/  @P2 LDG.E.128 R20, desc[UR6][R12.64] ;  /* 0x000000060c142981 */ /* 0x000162000c1e1d00 */
[----:B------:R-:W-:-:S02]  /*0ad0*/  ISETP.LT.AND P0, PT, R18, 0x100, !P0 ;  /* 0x000001001200780c */ /* 0x000fc40004701270 */
[----:B------:R-:W-:Y:S01]  /*0ae0*/  SHF.L.U32 R48, R48, 0x2, RZ ;  /* 0x0000000230307819 */ /* 0x000fe200000006ff */
[----:B------:R1:W5:Y:S01]  /*0af0*/  @P2 LDG.E.128 R24, desc[UR6][R16.64] ;  /* 0x0000000610182981 */ /* 0x000362000c1e1d00 */
[----:B------:R-:W-:Y:S02]  /*0b00*/  IADD3.X R57, R42, UR5, RZ, P3, !PT ;  /* 0x000000052a397c10 */ /* 0x000fe40009ffe4ff */
[----:B------:R-:W-:Y:S02]  /*0b10*/  IADD3 R54, P3, R48, UR4, RZ ;  /* 0x0000000430367c10 */ /* 0x000fe4000ff7e0ff */
[----:B------:R-:W-:Y:S02]  /*0b20*/  CS2R R18, SRZ ;  /* 0x0000000000127805 */ /* 0x000fe4000001ff00 */
[----:B------:R-:W-:Y:S02]  /*0b30*/  IADD3.X R33, R36, R33, R14, P5, P6 ;  /* 0x0000002124217210 */ /* 0x000fe40002fec40e */
[----:B0-----:R-:W-:-:S02]  /*0b40*/  CS2R R12, SRZ ;  /* 0x00000000000c7805 */ /* 0x001fc4000001ff00 */
[----:B------:R-:W-:Y:S02]  /*0b50*/  CS2R R14, SRZ ;  /* 0x00000000000e7805 */ /* 0x000fe4000001ff00 */
[----:B------:R-:W-:Y:S02]  /*0b60*/  IADD3.X R55, R49, UR5, RZ, P3, !PT ;  /* 0x0000000531377c10 */ /* 0x000fe40009ffe4ff */
[----:B-1----:R-:W-:Y:S02]  /*0b70*/  CS2R R16, SRZ ;  /* 0x0000000000107805 */ /* 0x002fe4000001ff00 */
[----:B------:R0:W3:Y:S04]  /*0b80*/  @P0 LDG.E.128 R12, desc[UR6][R56.64] ;  /* 0x00000006380c0981 */ /* 0x0000e8000c1e1d00 */
[----:B------:R1:W3:Y:S01]  /*0b90*/  @P0 LDG.E.128 R16, desc[UR6][R54.64] ;  /* 0x0000000636100981 */ /* 0x0002e2000c1e1d00 */
[----:B------:R-:W-:-:S02]  /*0ba0*/  SHF.L.U64.HI R38, R39, 0x2, R38 ;  /* 0x0000000227267819 */ /* 0x000fc40000010226 */
[----:B------:R-:W-:Y:S02]  /*0bb0*/  SHF.L.U32 R39, R39, 0x2, RZ ;  /* 0x0000000227277819 */ /* 0x000fe400000006ff */
[C---:B------:R-:W-:Y:S02]  /*0bc0*/  SHF.L.U64.HI R33, R32.reuse, 0x2, R33 ;  /* 0x0000000220217819 */ /* 0x040fe40000010221 */
[----:B0-----:R-:W-:Y:S02]  /*0bd0*/  IADD3 R56, P3, R39, UR4, RZ ;  /* 0x0000000427387c10 */ /* 0x001fe4000ff7e0ff */
[----:B------:R-:W-:Y:S02]  /*0be0*/  SHF.L.U32 R32, R32, 0x2, RZ ;  /* 0x0000000220207819 */ /* 0x000fe400000006ff */
[----:B------:R-:W-:Y:S02]  /*0bf0*/  IADD3.X R57, R38, UR5, RZ, P3, !PT ;  /* 0x0000000526397c10 */ /* 0x000fe40009ffe4ff */
[----:B-1----:R-:W-:-:S04]  /*0c00*/  IADD3 R54, P3, R32, UR4, RZ ;  /* 0x0000000420367c10 */ /* 0x002fc8000ff7e0ff */
[----:B------:R-:W-:Y:S01]  /*0c10*/  IADD3.X R55, R33, UR5, RZ, P3, !PT ;  /* 0x0000000521377c10 */ /* 0x000fe20009ffe4ff */
[----:B------:R-:W-:Y:S01]  /*0c20*/  ULDC.64 UR4, c[0x0][0x248] ;  /* 0x0000920000047ab9 */ /* 0x000fe20000000a00 */
[----:B--2---:R-:W-:-:S04]  /*0c30*/  FADD R37, R28, -R8 ;  /* 0x800000081c257221 */ /* 0x004fc80000000000 */
[----:B----4-:R-:W-:Y:S01]  /*0c40*/  FFMA R37, R37, R0, R8 ;  /* 0x0000000025257223 */ /* 0x010fe20000000008 */
[----:B------:R-:W-:-:S04]  /*0c50*/  FADD R8, R29, -R9 ;  /* 0x800000091d087221 */ /* 0x000fc80000000000 */
[----:B------:R-:W-:Y:S01]  /*0c60*/  FFMA R29, R8, R0, R9 ;  /* 0x00000000081d7223 */ /* 0x000fe20000000009 */
[----:B------:R-:W-:Y:S01]  /*0c70*/  FADD R35, R30, -R10 ;  /* 0x8000000a1e237221 */ /* 0x000fe20000000000 */
[----:B------:R-:W-:-:S03]  /*0c80*/  FADD R8, R31, -R11 ;  /* 0x8000000b1f087221 */ /* 0x000fc60000000000 */
[-C--:B------:R-:W-:Y:S01]  /*0c90*/  FFMA R35, R35, R0.reuse, R10 ;  /* 0x0000000023237223 */ /* 0x080fe2000000000a */
[-C--:B------:R-:W-:Y:S01]  /*0ca0*/  FFMA R31, R8, R0.reuse, R11 ;  /* 0x00000000081f7223 */ /* 0x080fe2000000000b */
[----:B------:R-:W-:Y:S01]  /*0cb0*/  CS2R R10, SRZ ;  /* 0x00000000000a7805 */ /* 0x000fe2000001ff00 */
[----:B-----5:R-:W-:Y:S01]  /*0cc0*/  FADD R9, R24, -R20 ;  /* 0x8000001418097221 */ /* 0x020fe20000000000 */
[----:B------:R-:W-:Y:S01]  /*0cd0*/  FADD R28, R25, -R21 ;  /* 0x80000015191c7221 */ /* 0x000fe20000000000 */
[----:B------:R-:W-:Y:S02]  /*0ce0*/  FADD R25, R26, -R22 ;  /* 0x800000161a197221 */ /* 0x000fe40000000000 */
[-C--:B------:R-:W-:Y:S01]  /*0cf0*/  FFMA R24, R9, R0.reuse, R20 ;  /* 0x0000000009187223 */ /* 0x080fe20000000014 */
[----:B------:R-:W-:Y:S01]  /*0d00*/  FADD R20, R27, -R23 ;  /* 0x800000171b147221 */ /* 0x000fe20000000000 */
[-C--:B------:R-:W-:Y:S01]  /*0d10*/  FFMA R28, R28, R0.reuse, R21 ;  /* 0x000000001c1c7223 */ /* 0x080fe20000000015 */
[----:B------:R-:W-:Y:S01]  /*0d20*/  FFMA R26, R25, R0, R22 ;  /* 0x00000000191a7223 */ /* 0x000fe20000000016 */
[----:B------:R-:W-:-:S06]  /*0d30*/  CS2R R8, SRZ ;  /* 0x0000000000087805 */ /* 0x000fcc000001ff00 */
[----:B------:R0:W2:Y:S01]  /*0d40*/  @P0 LDG.E.128 R8, desc[UR6][R56.64] ;  /* 0x0000000638080981 */ /* 0x0000a2000c1e1d00 */
[----:B---3--:R-:W-:Y:S01]  /*0d50*/  FADD R53, R16, -R12 ;  /* 0x8000000c10357221 */ /* 0x008fe20000000000 */
[----:B------:R-:W-:Y:S01]  /*0d60*/  FFMA R16, R20, R0, R23 ;  /* 0x0000000014107223 */ /* 0x000fe20000000017 */
[----:B------:R-:W-:Y:S02]  /*0d70*/  CS2R R20, SRZ ;  /* 0x0000000000147805 */ /* 0x000fe4000001ff00 */
[----:B------:R-:W-:-:S06]  /*0d80*/  CS2R R22, SRZ ;  /* 0x0000000000167805 */ /* 0x000fcc000001ff00 */
[----:B------:R1:W2:Y:S01]  /*0d90*/  @P0 LDG.E.128 R20, desc[UR6][R54.64] ;  /* 0x0000000636140981 */ /* 0x0002a2000c1e1d00 */
[----:B------:R-:W-:Y:S01]  /*0da0*/  FADD R24, -R37, R24 ;  /* 0x0000001825187221 */ /* 0x000fe20000000100 */
[----:B------:R-:W-:Y:S01]  /*0db0*/  FADD R26, -R35, R26 ;  /* 0x0000001a231a7221 */ /* 0x000fe20000000100 */
[----:B0-----:R-:W-:Y:S02]  /*0dc0*/  IADD3 R56, P3, R44, UR8, RZ ;  /* 0x000000082c387c10 */ /* 0x001fe4000ff7e0ff */
[-C--:B------:R-:W-:Y:S01]  /*0dd0*/  FFMA R37, R24, R34.reuse, R37 ;  /* 0x0000002218257223 */ /* 0x080fe20000000025 */
[----:B------:R-:W-:Y:S01]  /*0de0*/  FFMA R35, R26, R34, R35 ;  /* 0x000000221a237223 */ /* 0x000fe20000000023 */
[----:B------:R-:W-:Y:S02]  /*0df0*/  CS2R R24, SRZ ;  /* 0x0000000000187805 */ /* 0x000fe4000001ff00 */
[----:B------:R-:W-:Y:S02]  /*0e00*/  CS2R R26, SRZ ;  /* 0x00000000001a7805 */ /* 0x000fe4000001ff00 */
[----:B------:R-:W-:-:S05]  /*0e10*/  IADD3.X R57, R45, UR9, RZ, P3, !PT ;  /* 0x000000092d397c10 */ /* 0x000fca0009ffe4ff */
[----:B------:R-:W3:Y:S01]  /*0e20*/  @P2 LDG.E.128 R24, desc[UR6][R56.64] ;  /* 0x0000000638182981 */ /* 0x000ee2000c1e1d00 */
[-C--:B------:R-:W-:Y:S01]  /*0e30*/  FFMA R53, R53, R3.reuse, R12 ;  /* 0x0000000335357223 */ /* 0x080fe2000000000c */
[--C-:B------:R-:W-:Y:S01]  /*0e40*/  FADD R12, R17, -R13.reuse ;  /* 0x8000000d110c7221 */ /* 0x100fe20000000000 */
[----:B------:R-:W-:Y:S01]  /*0e50*/  FADD R28, -R29, R28 ;  /* 0x0000001c1d1c7221 */ /* 0x000fe20000000100 */
[----:B------:R-:W-:Y:S02]  /*0e60*/  FADD R16, -R31, R16 ;  /* 0x000000101f107221 */ /* 0x000fe40000000100 */
[-C--:B------:R-:W-:Y:S01]  /*0e70*/  FFMA R17, R12, R3.reuse, R13 ;  /* 0x000000030c117223 */ /* 0x080fe2000000000d */
[--C-:B------:R-:W-:Y:S01]  /*0e80*/  FADD R13, R18, -R14.reuse ;  /* 0x8000000e120d7221 */ /* 0x100fe20000000000 */
[-C--:B------:R-:W-:Y:S01]  /*0e90*/  FFMA R36, R28, R34.reuse, R29 ;  /* 0x000000221c247223 */ /* 0x080fe2000000001d */
[----:B------:R-:W-:Y:S01]  /*0ea0*/  IADD3 R44, P3, R44, UR4, RZ ;  /* 0x000000042c2c7c10 */ /* 0x000fe2000ff7e0ff */
[----:B------:R-:W-:Y:S01]  /*0eb0*/  FFMA R34, R16, R34, R31 ;  /* 0x0000002210227223 */ /* 0x000fe2000000001f */
[----:B------:R-:W-:Y:S01]  /*0ec0*/  FFMA R16, R13, R3, R14 ;  /* 0x000000030d107223 */ /* 0x000fe2000000000e */
[----:B------:R-:W-:Y:S01]  /*0ed0*/  FADD R12, R19, -R15 ;  /* 0x8000000f130c7221 */ /* 0x000fe20000000000 */
[----:B------:R-:W-:-:S02]  /*0ee0*/  IADD3.X R45, R45, UR5, RZ, P3, !PT ;  /* 0x000000052d2d7c10 */ /* 0x000fc40009ffe4ff */
[----:B-1----:R-:W-:Y:S01]  /*0ef0*/  IADD3 R54, P3, R43, UR8, RZ ;  /* 0x000000082b367c10 */ /* 0x002fe2000ff7e0ff */
[----:B------:R-:W-:Y:S01]  /*0f00*/  FFMA R19, R12, R3, R15 ;  /* 0x000000030c137223 */ /* 0x000fe2000000000f */
[----:B------:R-:W-:Y:S02]  /*0f10*/  CS2R R14, SRZ ;  /* 0x00000000000e7805 */ /* 0x000fe4000001ff00 */
[----:B------:R-:W-:Y:S02]  /*0f20*/  IADD3.X R55, R42, UR9, RZ, P3, !PT ;  /* 0x000000092a377c10 */ /* 0x000fe40009ffe4ff */
[----:B------:R-:W-:Y:S02]  /*0f30*/  CS2R R28, SRZ ;  /* 0x00000000001c7805 */ /* 0x000fe4000001ff00 */
[----:B------:R-:W-:-:S06]  /*0f40*/  CS2R R30, SRZ ;  /* 0x00000000001e7805 */ /* 0x000fcc000001ff00 */
[----:B------:R0:W4:Y:S02]  /*0f50*/  @P2 LDG.E.128 R28, desc[UR6][R44.64] ;  /* 0x000000062c1c2981 */ /* 0x000124000c1e1d00 */
[----:B0-----:R-:W-:-:S04]  /*0f60*/  IADD3 R44, P3, R43, UR4, RZ ;  /* 0x000000042b2c7c10 */ /* 0x001fc8000ff7e0ff */
[----:B------:R-:W-:Y:S01]  /*0f70*/  IADD3.X R45, R42, UR5, RZ, P3, !PT ;  /* 0x000000052a2d7c10 */ /* 0x000fe20009ffe4ff */
[----:B------:R-:W-:Y:S01]  /*0f80*/  HFMA2.MMA R42, -RZ, RZ, 1.625, 0 ;  /* 0x3e800000ff2a7435 */ /* 0x000fe200000001ff */
[----:B--2---:R-:W-:-:S04]  /*0f90*/  FADD R13, R20, -R8 ;  /* 0x80000008140d7221 */ /* 0x004fc80000000000 */
[----:B------:R-:W-:Y:S01]  /*0fa0*/  FFMA R18, R13, R3, R8 ;  /* 0x000000030d127223 */ /* 0x000fe20000000008 */
[----:B------:R-:W-:-:S06]  /*0fb0*/  CS2R R12, SRZ ;  /* 0x00000000000c7805 */ /* 0x000fcc000001ff00 */
[----:B------:R-:W2:Y:S01]  /*0fc0*/  @P0 LDG.E.128 R12, desc[UR6][R54.64] ;  /* 0x00000006360c0981 */ /* 0x000ea2000c1e1d00 */
[----:B------:R-:W-:Y:S01]  /*0fd0*/  FADD R20, R21, -R9 ;  /* 0x8000000915147221 */ /* 0x000fe20000000000 */
[--C-:B------:R-:W-:Y:S01]  /*0fe0*/  FADD R21, R22, -R10.reuse ;  /* 0x8000000a16157221 */ /* 0x100fe20000000000 */
[----:B------:R-:W-:Y:S02]  /*0ff0*/  FADD R22, R23, -R11 ;  /* 0x8000000b17167221 */ /* 0x000fe40000000000 */
[-C--:B------:R-:W-:Y:S01]  /*1000*/  FFMA R20, R20, R3.reuse, R9 ;  /* 0x0000000314147223 */ /* 0x080fe20000000009 */
[-C--:B------:R-:W-:Y:S01]  /*1010*/  FFMA R21, R21, R3.reuse, R10 ;  /* 0x0000000315157223 */ /* 0x080fe2000000000a */
[----:B------:R-:W-:Y:S01]  /*1020*/  FFMA R22, R22, R3, R11 ;  /* 0x0000000316167223 */ /* 0x000fe2000000000b */
[----:B------:R-:W-:Y:S02]  /*1030*/  CS2R R8, SRZ ;  /* 0x0000000000087805 */ /* 0x000fe4000001ff00 */
[----:B------:R-:W-:-:S06]  /*1040*/  CS2R R10, SRZ ;  /* 0x00000000000a7805 */ /* 0x000fcc000001ff00 */
[----:B------:R0:W5:Y:S01]  /*1050*/  @P0 LDG.E.128 R8, desc[UR6][R44.64] ;  /* 0x000000062c080981 */ /* 0x000162000c1e1d00 */
[----:B---3--:R-:W-:-:S04]  /*1060*/  FADD R24, RZ, -R24 ;  /* 0x80000018ff187221 */ /* 0x008fc80000000000 */
[----:B------:R-:W-:-:S05]  /*1070*/  FMUL R24, R24, 1.4426950216293334961 ;  /* 0x3fb8aa3b18187820 */ /* 0x000fca0000400000 */
[----:B------:R-:W-:-:S13]  /*1080*/  FSETP.GEU.AND P3, PT, R24, -126, PT ;  /* 0xc2fc00001800780b */ /* 0x000fda0003f6e000 */
[----:B------:R-:W-:-:S04]  /*1090*/  @!P3 FMUL R24, R24, 0.5 ;  /* 0x3f0000001818b820 */ /* 0x000fc80000400000 */
[----:B------:R-:W1:Y:S02]  /*10a0*/  MUFU.EX2 R23, R24 ;  /* 0x0000001800177308 */ /* 0x000e640000000800 */
[----:B-1----:R-:W-:-:S04]  /*10b0*/  @!P3 FMUL R23, R23, R23 ;  /* 0x000000171717b220 */ /* 0x002fc80000400000 */
[----:B------:R-:W-:-:S05]  /*10c0*/  FADD R23, R23, 1 ;  /* 0x3f80000017177421 */ /* 0x000fca0000000000 */
[----:B------:R-:W-:Y:S01]  /*10d0*/  FSETP.GT.AND P3, PT, R23, 8.50705917302346158658e+37, PT ;  /* 0x7e8000001700780b */ /* 0x000fe20003f64000 */
[----:B------:R-:W-:-:S04]  /*10e0*/  FADD R18, -R53, R18 ;  /* 0x0000001235127221 */ /* 0x000fc80000000100 */
[----:B0-----:R-:W-:-:S08]  /*10f0*/  FFMA R45, R18, R46, R53 ;  /* 0x0000002e122d7223 */ /* 0x001fd00000000035 */
[----:B------:R-:W-:-:S04]  /*1100*/  @P3 FMUL R23, R23, 0.25 ;  /* 0x3e80000017173820 */ /* 0x000fc80000400000 */
[----:B------:R-:W0:Y:S01]  /*1110*/  MUFU.RCP R18, R23 ;  /* 0x0000001700127308 */ /* 0x000e220000001000 */
[----:B------:R-:W-:Y:S01]  /*1120*/  FADD R21, -R16, R21 ;  /* 0x0000001510157221 */ /* 0x000fe20000000100 */
[----:B------:R-:W-:Y:S01]  /*1130*/  FADD R20, -R17, R20 ;  /* 0x0000001411147221 */ /* 0x000fe20000000100 */
[----:B------:R-:W-:Y:S02]  /*1140*/  FSEL R53, R42, 1, P3 ;  /* 0x3f8000002a357808 */ /* 0x000fe40001800000 */
[-C--:B------:R-:W-:Y:S01]  /*1150*/  FFMA R43, R21, R46.reuse, R16 ;  /* 0x0000002e152b7223 */ /* 0x080fe20000000010 */
[----:B------:R-:W-:Y:S01]  /*1160*/  FADD R16, -R19, R22 ;  /* 0x0000001613107221 */ /* 0x000fe20000000100 */
[-C--:B------:R-:W-:Y:S01]  /*1170*/  FFMA R44, R20, R46.reuse, R17 ;  /* 0x0000002e142c7223 */ /* 0x080fe20000000011 */
[----:B------:R-:W-:Y:S02]  /*1180*/  IADD3 R20, P5, R50, UR8, RZ ;  /* 0x0000000832147c10 */ /* 0x000fe4000ffbe0ff */
[----:B------:R-:W-:Y:S01]  /*1190*/  FFMA R46, R16, R46, R19 ;  /* 0x0000002e102e7223 */ /* 0x000fe20000000013 */
[----:B------:R-:W-:-:S02]  /*11a0*/  CS2R R16, SRZ ;  /* 0x0000000000107805 */ /* 0x000fc4000001ff00 */
[----:B------:R-:W-:Y:S01]  /*11b0*/  IADD3.X R21, R51, UR9, RZ, P5, !PT ;  /* 0x0000000933157c10 */ /* 0x000fe2000affe4ff */
[----:B0-----:R-:W-:Y:S01]  /*11c0*/  FMUL R53, R18, R53 ;  /* 0x0000003512357220 */ /* 0x001fe20000400000 */
[----:B------:R-:W-:-:S06]  /*11d0*/  CS2R R18, SRZ ;  /* 0x0000000000127805 */ /* 0x000fcc000001ff00 */
[----:B------:R0:W3:Y:S01]  /*11e0*/  @P2 LDG.E.128 R16, desc[UR6][R20.64] ;  /* 0x0000000614102981 */ /* 0x0000e2000c1e1d00 */
[----:B------:R-:W-:Y:S01]  /*11f0*/  FADD R26, RZ, -R26 ;  /* 0x8000001aff1a7221 */ /* 0x000fe20000000000 */
[----:B------:R-:W-:-:S03]  /*1200*/  FADD R25, RZ, -R25 ;  /* 0x80000019ff197221 */ /* 0x000fc60000000000 */
[----:B------:R-:W-:Y:S01]  /*1210*/  FMUL R26, R26, 1.4426950216293334961 ;  /* 0x3fb8aa3b1a1a7820 */ /* 0x000fe20000400000 */
[----:B------:R-:W-:-:S04]  /*1220*/  FMUL R22, R25, 1.4426950216293334961 ;  /* 0x3fb8aa3b19167820 */ /* 0x000fc80000400000 */
[----:B------:R-:W-:Y:S02]  /*1230*/  FSETP.GEU.AND P4, PT, R26, -126, PT ;  /* 0xc2fc00001a00780b */ /* 0x000fe40003f8e000 */
[----:B------:R-:W-:-:S11]  /*1240*/  FSETP.GEU.AND P3, PT, R22, -126, PT ;  /* 0xc2fc00001600780b */ /* 0x000fd60003f6e000 */
[----:B------:R-:W-:Y:S02]  /*1250*/  @!P4 FMUL R26, R26, 0.5 ;  /* 0x3f0000001a1ac820 */ /* 0x000fe40000400000 */
[----:B------:R-:W-:Y:S02]  /*1260*/  @!P3 FMUL R22, R22, 0.5 ;  /* 0x3f0000001616b820 */ /* 0x000fe40000400000 */
[----:B------:R-:W1:Y:S08]  /*1270*/  MUFU.EX2 R24, R26 ;  /* 0x0000001a00187308 */ /* 0x000e700000000800 */
[----:B------:R-:W0:Y:S01]  /*1280*/  MUFU.EX2 R23, R22 ;  /* 0x0000001600177308 */ /* 0x000e220000000800 */
[----:B-1----:R-:W-:-:S04]  /*1290*/  @!P4 FMUL R24, R24, R24 ;  /* 0x000000181818c220 */ /* 0x002fc80000400000 */
[----:B------:R-:W-:Y:S01]  /*12a0*/  FADD R24, R24, 1 ;  /* 0x3f80000018187421 */ /* 0x000fe20000000000 */
[----:B0-----:R-:W-:-:S04]  /*12b0*/  @!P3 FMUL R23, R23, R23 ;  /* 0x000000171717b220 */ /* 0x001fc80000400000 */
[----:B------:R-:W-:Y:S01]  /*12c0*/  FSETP.GT.AND P4, PT, R24, 8.50705917302346158658e+37, PT ;  /* 0x7e8000001800780b */ /* 0x000fe20003f84000 */
[----:B------:R-:W-:-:S05]  /*12d0*/  FADD R23, R23, 1 ;  /* 0x3f80000017177421 */ /* 0x000fca0000000000 */
[----:B------:R-:W-:Y:S01]  /*12e0*/  FSETP.GT.AND P3, PT, R23, 8.50705917302346158658e+37, PT ;  /* 0x7e8000001700780b */ /* 0x000fe20003f64000 */
[----:B------:R-:W-:-:S06]  /*12f0*/  FADD R27, RZ, -R27 ;  /* 0x8000001bff1b7221 */ /* 0x000fcc0000000000 */
[----:B------:R-:W-:Y:S01]  /*1300*/  @P4 FMUL R24, R24, 0.25 ;  /* 0x3e80000018184820 */ /* 0x000fe20000400000 */
[----:B------:R-:W-:-:S03]  /*1310*/  FSEL R21, R42, 1, P3 ;  /* 0x3f8000002a157808 */ /* 0x000fc60001800000 */
[----:B------:R0:W1:Y:S02]  /*1320*/  MUFU.RCP R25, R24 ;  /* 0x0000001800197308 */ /* 0x0000640000001000 */
[----:B------:R-:W-:Y:S01]  /*1330*/  @P3 FMUL R23, R23, 0.25 ;  /* 0x3e80000017173820 */ /* 0x000fe20000400000 */
[----:B------:R-:W-:Y:S01]  /*1340*/  IADD3 R50, P3, R50, UR4, RZ ;  /* 0x0000000432327c10 */ /* 0x000fe2000ff7e0ff */
[----:B0-----:R-:W-:-:S04]  /*1350*/  FMUL R24, R27, 1.4426950216293334961 ;  /* 0x3fb8aa3b1b187820 */ /* 0x001fc80000400000 */
[----:B------:R0:W0:Y:S01]  /*1360*/  MUFU.RCP R20, R23 ;  /* 0x0000001700147308 */ /* 0x0000220000001000 */
[----:B------:R-:W-:Y:S02]  /*1370*/  IADD3.X R51, R51, UR5, RZ, P3, !PT ;  /* 0x0000000533337c10 */ /* 0x000fe40009ffe4ff */
[----:B------:R-:W-:Y:S01]  /*1380*/  FSETP.GEU.AND P3, PT, R24, -126, PT ;  /* 0xc2fc00001800780b */ /* 0x000fe20003f6e000 */
[----:B----4-:R-:W-:Y:S01]  /*1390*/  FMUL R53, R53, R28 ;  /* 0x0000001c35357220 */ /* 0x010fe20000400000 */
[----:B------:R-:W-:Y:S02]  /*13a0*/  FSEL R22, R42, 1, P4 ;  /* 0x3f8000002a167808 */ /* 0x000fe40002000000 */
[----:B------:R-:W-:-:S03]  /*13b0*/  LOP3.LUT R47, R52, 0x7f, R47, 0xf8, !PT ;  /* 0x0000007f342f7812 */ /* 0x000fc600078ef82f */
[----:B-1----:R-:W-:Y:S01]  /*13c0*/  FMUL R25, R25, R22 ;  /* 0x0000001619197220 */ /* 0x002fe20000400000 */
[----:B0-----:R-:W-:Y:S01]  /*13d0*/  CS2R R22, SRZ ;  /* 0x0000000000167805 */ /* 0x001fe2000001ff00 */
[----:B------:R-:W-:Y:S01]  /*13e0*/  FMUL R52, R20, R21 ;  /* 0x0000001514347220 */ /* 0x000fe20000400000 */
[----:B------:R-:W-:-:S03]  /*13f0*/  CS2R R20, SRZ ;  /* 0x0000000000147805 */ /* 0x000fc6000001ff00 */
[----:B------:R-:W-:-:S03]  /*1400*/  @!P3 FMUL R24, R24, 0.5 ;  /* 0x3f0000001818b820 */ /* 0x000fc60000400000 */
[----:B------:R0:W4:Y:S01]  /*1410*/  @P2 LDG.E.128 R20, desc[UR6][R50.64] ;  /* 0x0000000632142981 */ /* 0x000122000c1e1d00 */
[----:B------:R-:W-:Y:S01]  /*1420*/  FMUL R52, R52, R29 ;  /* 0x0000001d34347220 */ /* 0x000fe20000400000 */
[----:B--2---:R-:W-:Y:S01]  /*1430*/  FADD R12, RZ, -R12 ;  /* 0x8000000cff0c7221 */ /* 0x004fe20000000000 */
[----:B------:R-:W-:-:S03]  /*1440*/  FADD R13, RZ, -R13 ;  /* 0x8000000dff0d7221 */ /* 0x000fc60000000000 */
[----:B------:R-:W-:Y:S01]  /*1450*/  FMUL R26, R12, 1.4426950216293334961 ;  /* 0x3fb8aa3b0c1a7820 */ /* 0x000fe20000400000 */
[----:B------:R-:W-:Y:S01]  /*1460*/  FADD R14, RZ, -R14 ;  /* 0x8000000eff0e7221 */ /* 0x000fe20000000000 */
[----:B------:R-:W-:-:S03]  /*1470*/  FMUL R27, R13, 1.4426950216293334961 ;  /* 0x3fb8aa3b0d1b7820 */ /* 0x000fc60000400000 */
[----:B------:R-:W-:Y:S01]  /*1480*/  FSETP.GEU.AND P6, PT, R26, -126, PT ;  /* 0xc2fc00001a00780b */ /* 0x000fe20003fce000 */
[----:B------:R-:W-:Y:S01]  /*1490*/  FMUL R28, R14, 1.4426950216293334961 ;  /* 0x3fb8aa3b0e1c7820 */ /* 0x000fe20000400000 */
[----:B------:R-:W-:-:S04]  /*14a0*/  FSETP.GEU.AND P4, PT, R27, -126, PT ;  /* 0xc2fc00001b00780b */ /* 0x000fc80003f8e000 */
[----:B------:R-:W-:Y:S01]  /*14b0*/  FSETP.GEU.AND P5, PT, R28, -126, PT ;  /* 0xc2fc00001c00780b */ /* 0x000fe20003fae000 */
[----:B------:R-:W1:Y:S06]  /*14c0*/  MUFU.EX2 R12, R24 ;  /* 0x00000018000c7308 */ /* 0x000e6c0000000800 */
[----:B------:R-:W-:-:S04]  /*14d0*/  @!P6 FMUL R26, R26, 0.5 ;  /* 0x3f0000001a1ae820 */ /* 0x000fc80000400000 */
[----:B------:R-:W2:Y:S01]  /*14e0*/  MUFU.EX2 R13, R26 ;  /* 0x0000001a000d7308 */ /* 0x000ea20000000800 */
[----:B------:R-:W-:Y:S01]  /*14f0*/  @!P4 FMUL R27, R27, 0.5 ;  /* 0x3f0000001b1bc820 */ /* 0x000fe20000400000 */
[----:B------:R-:W-:-:S06]  /*1500*/  @!P5 FMUL R28, R28, 0.5 ;  /* 0x3f0000001c1cd820 */ /* 0x000fcc0000400000 */
[----:B------:R-:W5:Y:S01]  /*1510*/  MUFU.EX2 R14, R27 ;  /* 0x0000001b000e7308 */ /* 0x000f620000000800 */
[----:B-1----:R-:W-:-:S07]  /*1520*/  @!P3 FMUL R12, R12, R12 ;  /* 0x0000000c0c0cb220 */ /* 0x002fce0000400000 */
[----:B0-----:R-:W0:Y:S01]  /*1530*/  MUFU.EX2 R50, R28 ;  /* 0x0000001c00327308 */ /* 0x001e220000000800 */
[----:B------:R-:W-:Y:S01]  /*1540*/  FADD R54, R12, 1 ;  /* 0x3f8000000c367421 */ /* 0x000fe20000000000 */
[----:B--2---:R-:W-:-:S04]  /*1550*/  @!P6 FMUL R13, R13, R13 ;  /* 0x0000000d0d0de220 */ /* 0x004fc80000400000 */
[----:B------:R-:W-:Y:S01]  /*1560*/  FADD R12, R13, 1 ;  /* 0x3f8000000d0c7421 */ /* 0x000fe20000000000 */
[----:B------:R-:W-:Y:S01]  /*1570*/  FSETP.GT.AND P3, PT, R54, 8.50705917302346158658e+37, PT ;  /* 0x7e8000003600780b */ /* 0x000fe20003f64000 */
[----:B-----5:R-:W-:-:S03]  /*1580*/  @!P4 FMUL R14, R14, R14 ;  /* 0x0000000e0e0ec220 */ /* 0x020fc60000400000 */
[----:B------:R-:W-:Y:S01]  /*1590*/  FSETP.GT.AND P4, PT, R12, 8.50705917302346158658e+37, PT ;  /* 0x7e8000000c00780b */ /* 0x000fe20003f84000 */
[----:B------:R-:W-:Y:S01]  /*15a0*/  FADD R24, R14, 1 ;  /* 0x3f8000000e187421 */ /* 0x000fe20000000000 */
[----:B0-----:R-:W-:-:S04]  /*15b0*/  @!P5 FMUL R50, R50, R50 ;  /* 0x000000323232d220 */ /* 0x001fc80000400000 */
[----:B------:R-:W-:Y:S01]  /*15c0*/  FADD R14, R50, 1 ;  /* 0x3f800000320e7421 */ /* 0x000fe20000000000 */
[----:B------:R-:W-:Y:S02]  /*15d0*/  FSETP.GT.AND P5, PT, R24, 8.50705917302346158658e+37, PT ;  /* 0x7e8000001800780b */ /* 0x000fe40003fa4000 */
[----:B------:R-:W-:Y:S02]  /*15e0*/  @P3 FMUL R54, R54, 0.25 ;  /* 0x3e80000036363820 */ /* 0x000fe40000400000 */
[----:B------:R-:W-:Y:S02]  /*15f0*/  FSETP.GT.AND P6, PT, R14, 8.50705917302346158658e+37, PT ;  /* 0x7e8000000e00780b */ /* 0x000fe40003fc4000 */
[----:B------:R-:W0:Y:S01]  /*1600*/  MUFU.RCP R13, R54 ;  /* 0x00000036000d7308 */ /* 0x000e220000001000 */
[----:B------:R-:W-:Y:S01]  /*1610*/  @P4 FMUL R12, R12, 0.25 ;  /* 0x3e8000000c0c4820 */ /* 0x000fe20000400000 */
[----:B------:R-:W-:-:S06]  /*1620*/  FSEL R26, R42, 1, P3 ;  /* 0x3f8000002a1a7808 */ /* 0x000fcc0001800000 */
[----:B------:R-:W1:Y:S01]  /*1630*/  MUFU.RCP R12, R12 ;  /* 0x0000000c000c7308 */ /* 0x000e620000001000 */
[----:B------:R-:W-:Y:S02]  /*1640*/  @P5 FMUL R24, R24, 0.25 ;  /* 0x3e80000018185820 */ /* 0x000fe40000400000 */
[----:B------:R-:W-:-:S05]  /*1650*/  @P6 FMUL R14, R14, 0.25 ;  /* 0x3e8000000e0e6820 */ /* 0x000fca0000400000 */
[----:B------:R-:W2:Y:S01]  /*1660*/  MUFU.RCP R29, R14 ;  /* 0x0000000e001d7308 */ /* 0x000ea20000001000 */
[----:B0-----:R-:W-:Y:S01]  /*1670*/  FMUL R26, R13, R26 ;  /* 0x0000001a0d1a7220 */ /* 0x001fe20000400000 */
[----:B------:R-:W-:-:S06]  /*1680*/  FSEL R13, R42, 1, P4 ;  /* 0x3f8000002a0d7808 */ /* 0x000fcc0002000000 */
[----:B------:R-:W0:Y:S01]  /*1690*/  MUFU.RCP R24, R24 ;  /* 0x0000001800187308 */ /* 0x000e220000001000 */
[----:B-1----:R-:W-:Y:S01]  /*16a0*/  FMUL R13, R12, R13 ;  /* 0x0000000d0c0d7220 */ /* 0x002fe20000400000 */
[C---:B------:R-:W-:Y:S01]  /*16b0*/  FSEL R12, R42.reuse, 1, P6 ;  /* 0x3f8000002a0c7808 */ /* 0x040fe20003000000 */
[----:B------:R-:W-:Y:S01]  /*16c0*/  FMUL R51, R25, R30 ;  /* 0x0000001e19337220 */ /* 0x000fe20000400000 */
[----:B------:R-:W-:-:S03]  /*16d0*/  FSEL R25, R42, 1, P5 ;  /* 0x3f8000002a197808 */ /* 0x000fc60002800000 */
[----:B--2---:R-:W-:Y:S01]  /*16e0*/  FMUL R29, R29, R12 ;  /* 0x0000000c1d1d7220 */ /* 0x004fe20000400000 */
[----:B------:R-:W-:Y:S01]  /*16f0*/  IADD3 R12, P3, R48, UR8, RZ ;  /* 0x00000008300c7c10 */ /* 0x000fe2000ff7e0ff */
[----:B------:R-:W-:Y:S01]  /*1700*/  FMUL R31, R26, R31 ;  /* 0x0000001f1a1f7220 */ /* 0x000fe20000400000 */
[----:B------:R-:W-:Y:S01]  /*1710*/  FMUL R28, R13, R8 ;  /* 0x000000080d1c7220 */ /* 0x000fe20000400000 */
[----:B------:R-:W-:Y:S02]  /*1720*/  CS2R R26, SRZ ;  /* 0x00000000001a7805 */ /* 0x000fe4000001ff00 */
[----:B------:R-:W-:Y:S01]  /*1730*/  IADD3.X R13, R49, UR9, RZ, P3, !PT ;  /* 0x00000009310d7c10 */ /* 0x000fe20009ffe4ff */
[----:B0-----:R-:W-:Y:S01]  /*1740*/  FMUL R30, R24, R25 ;  /* 0x00000019181e7220 */ /* 0x001fe20000400000 */
[----:B------:R-:W-:-:S06]  /*1750*/  CS2R R24, SRZ ;  /* 0x0000000000187805 */ /* 0x000fcc000001ff00 */
[----:B------:R0:W2:Y:S01]  /*1760*/  @P0 LDG.E.128 R24, desc[UR6][R12.64] ;  /* 0x000000060c180981 */ /* 0x0000a2000c1e1d00 */
[----:B------:R-:W-:-:S04]  /*1770*/  FADD R15, RZ, -R15 ;  /* 0x8000000fff0f7221 */ /* 0x000fc80000000000 */
[----:B------:R-:W-:-:S05]  /*1780*/  FMUL R15, R15, 1.4426950216293334961 ;  /* 0x3fb8aa3b0f0f7820 */ /* 0x000fca0000400000 */
[----:B------:R-:W-:-:S13]  /*1790*/  FSETP.GEU.AND P3, PT, R15, -126, PT ;  /* 0xc2fc00000f00780b */ /* 0x000fda0003f6e000 */
[----:B------:R-:W-:-:S04]  /*17a0*/  @!P3 FMUL R15, R15, 0.5 ;  /* 0x3f0000000f0fb820 */ /* 0x000fc80000400000 */
[----:B------:R-:W1:Y:S02]  /*17b0*/  MUFU.EX2 R8, R15 ;  /* 0x0000000f00087308 */ /* 0x000e640000000800 */
[----:B-1----:R-:W-:-:S04]  /*17c0*/  @!P3 FMUL R8, R8, R8 ;  /* 0x000000080808b220 */ /* 0x002fc80000400000 */
[----:B------:R-:W-:-:S05]  /*17d0*/  FADD R8, R8, 1 ;  /* 0x3f80000008087421 */ /* 0x000fca0000000000 */
[----:B------:R-:W-:Y:S01]  /*17e0*/  FSETP.GT.AND P3, PT, R8, 8.50705917302346158658e+37, PT ;  /* 0x7e8000000800780b */ /* 0x000fe20003f64000 */
[----:B------:R-:W-:-:S03]  /*17f0*/  FMUL R30, R30, R9 ;  /* 0x000000091e1e7220 */ /* 0x000fc60000400000 */
[----:B------:R-:W-:Y:S02]  /*1800*/  FSEL R9, R42, 1, P3 ;  /* 0x3f8000002a097808 */ /* 0x000fe40001800000 */
[----:B0-----:R-:W-:Y:S02]  /*1810*/  CS2R R12, SRZ ;  /* 0x00000000000c7805 */ /* 0x001fe4000001ff00 */
[----:B------:R-:W-:-:S05]  /*1820*/  CS2R R14, SRZ ;  /* 0x00000000000e7805 */ /* 0x000fca000001ff00 */
[----:B------:R-:W-:Y:S01]  /*1830*/  @P3 FMUL R8, R8, 0.25 ;  /* 0x3e80000008083820 */ /* 0x000fe20000400000 */
[----:B------:R-:W-:-:S04]  /*1840*/  IADD3 R48, P3, R48, UR4, RZ ;  /* 0x0000000430307c10 */ /* 0x000fc8000ff7e0ff */
[----:B------:R-:W-:-:S05]  /*1850*/  IADD3.X R49, R49, UR5, RZ, P3, !PT ;  /* 0x0000000531317c10 */ /* 0x000fca0009ffe4ff */
[----:B------:R0:W5:Y:S01]  /*1860*/  @P0 LDG.E.128 R12, desc[UR6][R48.64] ;  /* 0x00000006300c0981 */ /* 0x000162000c1e1d00 */
[----:B---3--:R-:W-:Y:S01]  /*1870*/  FADD R16, RZ, -R16 ;  /* 0x80000010ff107221 */ /* 0x008fe20000000000 */
[----:B------:R1:W3:Y:S03]  /*1880*/  MUFU.RCP R50, R8 ;  /* 0x0000000800327308 */ /* 0x0002e60000001000 */
[----:B-1----:R-:W-:Y:S01]  /*1890*/  FMUL R8, R16, 1.4426950216293334961 ;  /* 0x3fb8aa3b10087820 */ /* 0x002fe20000400000 */
[----:B------:R-:W-:-:S04]  /*18a0*/  FADD R18, RZ, -R18 ;  /* 0x80000012ff127221 */ /* 0x000fc80000000000 */
[----:B------:R-:W-:Y:S01]  /*18b0*/  FSETP.GEU.AND P3, PT, R8, -126, PT ;  /* 0xc2fc00000800780b */ /* 0x000fe20003f6e000 */
[----:B------:R-:W-:Y:S01]  /*18c0*/  FADD R17, RZ, -R17 ;  /* 0x80000011ff117221 */ /* 0x000fe20000000000 */
[----:B------:R-:W-:-:S03]  /*18d0*/  FMUL R18, R18, 1.4426950216293334961 ;  /* 0x3fb8aa3b12127820 */ /* 0x000fc60000400000 */
[----:B------:R-:W-:Y:S01]  /*18e0*/  FMUL R17, R17, 1.4426950216293334961 ;  /* 0x3fb8aa3b11117820 */ /* 0x000fe20000400000 */
[----:B------:R-:W-:Y:S01]  /*18f0*/  FADD R19, RZ, -R19 ;  /* 0x80000013ff137221 */ /* 0x000fe20000000000 */
[----:B------:R-:W-:Y:S01]  /*1900*/  FSETP.GEU.AND P4, PT, R18, -126, PT ;  /* 0xc2fc00001200780b */ /* 0x000fe20003f8e000 */
[----:B---3--:R-:W-:Y:S02]  /*1910*/  FMUL R50, R50, R9 ;  /* 0x0000000932327220 */ /* 0x008fe40000400000 */
[----:B------:R-:W-:-:S03]  /*1920*/  FSETP.GEU.AND P6, PT, R17, -126, PT ;  /* 0xc2fc00001100780b */ /* 0x000fc60003fce000 */
[----:B------:R-:W-:Y:S01]  /*1930*/  @!P3 FMUL R8, R8, 0.5 ;  /* 0x3f0000000808b820 */ /* 0x000fe20000400000 */
[----:B------:R-:W-:-:S03]  /*1940*/  FMUL R19, R19, 1.4426950216293334961 ;  /* 0x3fb8aa3b13137820 */ /* 0x000fc60000400000 */
[----:B------:R-:W1:Y:S02]  /*1950*/  MUFU.EX2 R9, R8 ;  /* 0x0000000800097308 */ /* 0x000e640000000800 */
[----:B------:R-:W-:Y:S01]  /*1960*/  FSETP.GEU.AND P5, PT, R19, -126, PT ;  /* 0xc2fc00001300780b */ /* 0x000fe20003fae000 */
[----:B------:R-:W-:-:S03]  /*1970*/  @!P4 FMUL R18, R18, 0.5 ;  /* 0x3f0000001212c820 */ /* 0x000fc60000400000 */
[----:B------:R-:W-:Y:S01]  /*1980*/  @!P6 FMUL R17, R17, 0.5 ;  /* 0x3f0000001111e820 */ /* 0x000fe20000400000 */
[----:B------:R-:W-:Y:S01]  /*1990*/  FMUL R29, R29, R10 ;  /* 0x0000000a1d1d7220 */ /* 0x000fe20000400000 */
[----:B------:R-:W3:Y:S01]  /*19a0*/  MUFU.EX2 R16, R18 ;  /* 0x0000001200107308 */ /* 0x000ee20000000800 */
[----:B-1----:R-:W-:-:S07]  /*19b0*/  @!P3 FMUL R9, R9, R9 ;  /* 0x000000090909b220 */ /* 0x002fce0000400000 */
[----:B------:R-:W1:Y:S01]  /*19c0*/  MUFU.EX2 R10, R17 ;  /* 0x00000011000a7308 */ /* 0x000e620000000800 */
[----:B------:R-:W-:Y:S01]  /*19d0*/  @!P5 FMUL R19, R19, 0.5 ;  /* 0x3f0000001313d820 */ /* 0x000fe20000400000 */
[----:B0-----:R-:W-:-:S06]  /*19e0*/  FADD R48, R9, 1 ;  /* 0x3f80000009307421 */ /* 0x001fcc0000000000 */
[----:B------:R-:W0:Y:S01]  /*19f0*/  MUFU.EX2 R9, R19 ;  /* 0x0000001300097308 */ /* 0x000e220000000800 */
[----:B---3--:R-:W-:Y:S01]  /*1a00*/  @!P4 FMUL R16, R16, R16 ;  /* 0x000000101010c220 */ /* 0x008fe20000400000 */
[----:B------:R-:W-:Y:S01]  /*1a10*/  FSETP.GT.AND P3, PT, R48, 8.50705917302346158658e+37, PT ;  /* 0x7e8000003000780b */ /* 0x000fe20003f64000 */
[----:B-1----:R-:W-:Y:S02]  /*1a20*/  @!P6 FMUL R10, R10, R10 ;  /* 0x0000000a0a0ae220 */ /* 0x002fe40000400000 */
[----:B------:R-:W-:Y:S02]  /*1a30*/  FADD R16, R16, 1 ;  /* 0x3f80000010107421 */ /* 0x000fe40000000000 */
[----:B------:R-:W-:Y:S01]  /*1a40*/  FADD R10, R10, 1 ;  /* 0x3f8000000a0a7421 */ /* 0x000fe20000000000 */
[----:B0-----:R-:W-:Y:S02]  /*1a50*/  @!P5 FMUL R9, R9, R9 ;  /* 0x000000090909d220 */ /* 0x001fe40000400000 */
[----:B------:R-:W-:-:S02]  /*1a60*/  FSETP.GT.AND P5, PT, R16, 8.50705917302346158658e+37, PT ;  /* 0x7e8000001000780b */ /* 0x000fc40003fa4000 */
[----:B------:R-:W-:Y:S01]  /*1a70*/  FSETP.GT.AND P4, PT, R10, 8.50705917302346158658e+37, PT ;  /* 0x7e8000000a00780b */ /* 0x000fe20003f84000 */
[----:B------:R-:W-:Y:S02]  /*1a80*/  FADD R9, R9, 1 ;  /* 0x3f80000009097421 */ /* 0x000fe40000000000 */
[----:B------:R-:W-:-:S03]  /*1a90*/  @P3 FMUL R48, R48, 0.25 ;  /* 0x3e80000030303820 */ /* 0x000fc60000400000 */
[----:B------:R-:W-:-:S03]  /*1aa0*/  FSETP.GT.AND P6, PT, R9, 8.50705917302346158658e+37, PT ;  /* 0x7e8000000900780b */ /* 0x000fc60003fc4000 */
[----:B------:R-:W0:Y:S02]  /*1ab0*/  MUFU.RCP R48, R48 ;  /* 0x0000003000307308 */ /* 0x000e240000001000 */
[----:B------:R-:W-:Y:S02]  /*1ac0*/  @P5 FMUL R16, R16, 0.25 ;  /* 0x3e80000010105820 */ /* 0x000fe40000400000 */
[----:B------:R-:W-:-:S04]  /*1ad0*/  @P4 FMUL R10, R10, 0.25 ;  /* 0x3e8000000a0a4820 */ /* 0x000fc80000400000 */
[----:B------:R-:W1:Y:S02]  /*1ae0*/  MUFU.RCP R16, R16 ;  /* 0x0000001000107308 */ /* 0x000e640000001000 */
[----:B------:R-:W-:Y:S01]  /*1af0*/  @P6 FMUL R9, R9, 0.25 ;  /* 0x3e80000009096820 */ /* 0x000fe20000400000 */
[----:B------:R-:W-:Y:S01]  /*1b00*/  FMUL R50, R50, R11 ;  /* 0x0000000b32327220 */ /* 0x000fe20000400000 */
[----:B------:R-:W-:-:S04]  /*1b10*/  FSEL R11, R42, 1, P3 ;  /* 0x3f8000002a0b7808 */ /* 0x000fc80001800000 */
[----:B------:R-:W3:Y:S01]  /*1b20*/  MUFU.RCP R10, R10 ;  /* 0x0000000a000a7308 */ /* 0x000ee20000001000 */
[----:B0-----:R-:W-:Y:S01]  /*1b30*/  FMUL R8, R48, R11 ;  /* 0x0000000b30087220 */ /* 0x001fe20000400000 */
[----:B------:R-:W-:-:S06]  /*1b40*/  FSEL R17, R42, 1, P5 ;  /* 0x3f8000002a117808 */ /* 0x000fcc0002800000 */
[----:B------:R0:W0:Y:S01]  /*1b50*/  MUFU.RCP R18, R9 ;  /* 0x0000000900127308 */ /* 0x0000220000001000 */
[----:B------:R-:W-:Y:S01]  /*1b60*/  FSEL R11, R42, 1, P4 ;  /* 0x3f8000002a0b7808 */ /* 0x000fe20002000000 */
[----:B-1----:R-:W-:Y:S01]  /*1b70*/  FMUL R48, R16, R17 ;  /* 0x0000001110307220 */ /* 0x002fe20000400000 */
[----:B------:R-:W-:Y:S02]  /*1b80*/  FSEL R17, R42, 1, P6 ;  /* 0x3f8000002a117808 */ /* 0x000fe40003000000 */
[----:B------:R-:W-:Y:S01]  /*1b90*/  IADD3 R16, P3, R40, UR8, RZ ;  /* 0x0000000828107c10 */ /* 0x000fe2000ff7e0ff */
[----:B---3--:R-:W-:Y:S01]  /*1ba0*/  FMUL R11, R10, R11 ;  /* 0x0000000b0a0b7220 */ /* 0x008fe20000400000 */
[----:B----4-:R-:W-:Y:S01]  /*1bb0*/  FFMA R20, R8, R20, -R53 ;  /* 0x0000001408147223 */ /* 0x010fe20000000835 */
[----:B0-----:R-:W-:Y:S02]  /*1bc0*/  CS2R R8, SRZ ;  /* 0x0000000000087805 */ /* 0x001fe4000001ff00 */
[----:B------:R-:W-:Y:S01]  /*1bd0*/  FFMA R49, R11, R21, -R52 ;  /* 0x000000150b317223 */ /* 0x000fe20000000834 */
[----:B------:R-:W-:Y:S01]  /*1be0*/  CS2R R10, SRZ ;  /* 0x00000000000a7805 */ /* 0x000fe2000001ff00 */
[----:B------:R-:W-:Y:S01]  /*1bf0*/  FMUL R18, R18, R17 ;  /* 0x0000001112127220 */ /* 0x000fe20000400000 */
[----:B------:R-:W-:-:S05]  /*1c00*/  IADD3.X R17, R41, UR9, RZ, P3, !PT ;  /* 0x0000000929117c10 */ /* 0x000fca0009ffe4ff */
[----:B------:R0:W3:Y:S02]  /*1c10*/  @P2 LDG.E.128 R8, desc[UR6][R16.64] ;  /* 0x0000000610082981 */ /* 0x0000e4000c1e1d00 */
[----:B0-----:R-:W-:Y:S01]  /*1c20*/  IADD3 R16, P6, R40, UR4, RZ ;  /* 0x0000000428107c10 */ /* 0x001fe2000ffde0ff */
[----:B------:R-:W-:Y:S01]  /*1c30*/  FFMA R40, R20, R0, R53 ;  /* 0x0000000014287223 */ /* 0x000fe20000000035 */
[----:B------:R-:W-:Y:S01]  /*1c40*/  FFMA R48, R48, R22, -R51 ;  /* 0x0000001630307223 */ /* 0x000fe20000000833 */
[----:B------:R-:W-:Y:S01]  /*1c50*/  FFMA R18, R18, R23, -R31 ;  /* 0x0000001712127223 */ /* 0x000fe2000000081f */
[----:B------:R-:W-:Y:S02]  /*1c60*/  CS2R R20, SRZ ;  /* 0x0000000000147805 */ /* 0x000fe4000001ff00 */
[----:B------:R-:W-:Y:S02]  /*1c70*/  CS2R R22, SRZ ;  /* 0x0000000000167805 */ /* 0x000fe4000001ff00 */
[----:B------:R-:W-:-:S05]  /*1c80*/  IADD3.X R17, R41, UR5, RZ, P6, !PT ;  /* 0x0000000529117c10 */ /* 0x000fca000b7fe4ff */
[----:B------:R0:W4:Y:S01]  /*1c90*/  @P2 LDG.E.128 R20, desc[UR6][R16.64] ;  /* 0x0000000610142981 */ /* 0x000122000c1e1d00 */
        /* <DEDUP_REMOVED lines=8> */
[----:B------:R-:W-:-:S07]  /*1d20*/  FSETP.GEU.AND P5, PT, R25, -126, PT ;  /* 0xc2fc00001900780b */ /* 0x000fce0003fae000 */
[----:B------:R-:W-:Y:S02]  /*1d30*/  @!P3 FMUL R19, R19, 0.5 ;  /* 0x3f0000001313b820 */ /* 0x000fe40000400000 */
[----:B------:R-:W-:-:S04]  /*1d40*/  @!P4 FMUL R24, R24, 0.5 ;  /* 0x3f0000001818c820 */ /* 0x000fc80000400000 */
[----:B------:R-:W1:Y:S01]  /*1d50*/  MUFU.EX2 R19, R19 ;  /* 0x0000001300137308 */ /* 0x000e620000000800 */
[----:B------:R-:W-:-:S07]  /*1d60*/  @!P5 FMUL R25, R25, 0.5 ;  /* 0x3f0000001919d820 */ /* 0x000fce0000400000 */
[----:B------:R-:W2:Y:S08]  /*1d70*/  MUFU.EX2 R24, R24 ;  /* 0x0000001800187308 */ /* 0x000eb00000000800 */
[----:B------:R-:W0:Y:S01]  /*1d80*/  MUFU.EX2 R26, R25 ;  /* 0x00000019001a7308 */ /* 0x000e220000000800 */
[----:B-1----:R-:W-:-:S04]  /*1d90*/  @!P3 FMUL R19, R19, R19 ;  /* 0x000000131313b220 */ /* 0x002fc80000400000 */
[----:B------:R-:W-:Y:S01]  /*1da0*/  FADD R19, R19, 1 ;  /* 0x3f80000013137421 */ /* 0x000fe20000000000 */
[----:B--2---:R-:W-:-:S04]  /*1db0*/  @!P4 FMUL R24, R24, R24 ;  /* 0x000000181818c220 */ /* 0x004fc80000400000 */
[----:B------:R-:W-:Y:S01]  /*1dc0*/  FSETP.GT.AND P3, PT, R19, 8.50705917302346158658e+37, PT ;  /* 0x7e8000001300780b */ /* 0x000fe20003f64000 */
[----:B------:R-:W-:Y:S01]  /*1dd0*/  FADD R24, R24, 1 ;  /* 0x3f80000018187421 */ /* 0x000fe20000000000 */
[----:B0-----:R-:W-:-:S04]  /*1de0*/  @!P5 FMUL R26, R26, R26 ;  /* 0x0000001a1a1ad220 */ /* 0x001fc80000400000 */
[----:B------:R-:W-:Y:S01]  /*1df0*/  FADD R53, R26, 1 ;  /* 0x3f8000001a357421 */ /* 0x000fe20000000000 */
[----:B------:R-:W-:-:S04]  /*1e00*/  FSETP.GT.AND P4, PT, R24, 8.50705917302346158658e+37, PT ;  /* 0x7e8000001800780b */ /* 0x000fc80003f84000 */
[----:B------:R-:W-:Y:S02]  /*1e10*/  FSETP.GT.AND P5, PT, R53, 8.50705917302346158658e+37, PT ;  /* 0x7e8000003500780b */ /* 0x000fe40003fa4000 */
[----:B------:R-:W-:-:S04]  /*1e20*/  @P3 FMUL R19, R19, 0.25 ;  /* 0x3e80000013133820 */ /* 0x000fc80000400000 */
[----:B------:R-:W0:Y:S03]  /*1e30*/  MUFU.RCP R16, R19 ;  /* 0x0000001300107308 */ /* 0x000e260000001000 */
[----:B------:R-:W-:-:S04]  /*1e40*/  @P4 FMUL R24, R24, 0.25 ;  /* 0x3e80000018184820 */ /* 0x000fc80000400000 */
[----:B------:R-:W-:Y:S01]  /*1e50*/  @P5 FMUL R53, R53, 0.25 ;  /* 0x3e80000035355820 */ /* 0x000fe20000400000 */
[----:B------:R1:W2:Y:S01]  /*1e60*/  MUFU.RCP R17, R24 ;  /* 0x0000001800117308 */ /* 0x0002a20000001000 */
[----:B------:R-:W-:-:S07]  /*1e70*/  FSEL R25, R42, 1, P3 ;  /* 0x3f8000002a197808 */ /* 0x000fce0001800000 */
[----:B------:R-:W5:Y:S01]  /*1e80*/  MUFU.RCP R26, R53 ;  /* 0x00000035001a7308 */ /* 0x000f620000001000 */
[----:B0-----:R-:W-:Y:S01]  /*1e90*/  FMUL R25, R16, R25 ;  /* 0x0000001910197220 */ /* 0x001fe20000400000 */
[C---:B------:R-:W-:Y:S02]  /*1ea0*/  FSEL R16, R42.reuse, 1, P4 ;  /* 0x3f8000002a107808 */ /* 0x040fe40002000000 */
[----:B------:R-:W-:Y:S01]  /*1eb0*/  FSEL R19, R42, 1, P5 ;  /* 0x3f8000002a137808 */ /* 0x000fe20002800000 */
[-C--:B------:R-:W-:Y:S01]  /*1ec0*/  FFMA R48, R48, R0.reuse, R51 ;  /* 0x0000000030307223 */ /* 0x080fe20000000033 */
[----:B-1----:R-:W-:Y:S01]  /*1ed0*/  IADD3 R24, P3, R39, UR8, RZ ;  /* 0x0000000827187c10 */ /* 0x002fe2000ff7e0ff */
[----:B------:R-:W-:Y:S01]  /*1ee0*/  FFMA R41, R18, R0, R31 ;  /* 0x0000000012297223 */ /* 0x000fe2000000001f */
[----:B--2---:R-:W-:Y:S01]  /*1ef0*/  FMUL R51, R17, R16 ;  /* 0x0000001011337220 */ /* 0x004fe20000400000 */
[----:B-----5:R-:W-:Y:S01]  /*1f00*/  FFMA R31, R25, R12, -R28 ;  /* 0x0000000c191f7223 */ /* 0x020fe2000000081c */
[----:B------:R-:W-:-:S02]  /*1f10*/  CS2R R16, SRZ ;  /* 0x0000000000107805 */ /* 0x000fc4000001ff00 */
[----:B------:R-:W-:Y:S01]  /*1f20*/  IADD3.X R25, R38, UR9, RZ, P3, !PT ;  /* 0x0000000926197c10 */ /* 0x000fe20009ffe4ff */
[----:B------:R-:W-:Y:S01]  /*1f30*/  FMUL R26, R26, R19 ;  /* 0x000000131a1a7220 */ /* 0x000fe20000400000 */
[----:B------:R-:W-:Y:S01]  /*1f40*/  CS2R R18, SRZ ;  /* 0x0000000000127805 */ /* 0x000fe2000001ff00 */
[----:B------:R-:W-:-:S05]  /*1f50*/  FADD R27, RZ, -R27 ;  /* 0x8000001bff1b7221 */ /* 0x000fca0000000000 */
[----:B------:R0:W2:Y:S01]  /*1f60*/  @P0 LDG.E.128 R16, desc[UR6][R24.64] ;  /* 0x0000000618100981 */ /* 0x0000a2000c1e1d00 */
[----:B------:R-:W-:-:S05]  /*1f70*/  FMUL R27, R27, 1.4426950216293334961 ;  /* 0x3fb8aa3b1b1b7820 */ /* 0x000fca0000400000 */
[----:B------:R-:W-:-:S13]  /*1f80*/  FSETP.GEU.AND P3, PT, R27, -126, PT ;  /* 0xc2fc00001b00780b */ /* 0x000fda0003f6e000 */
[----:B------:R-:W-:-:S04]  /*1f90*/  @!P3 FMUL R27, R27, 0.5 ;  /* 0x3f0000001b1bb820 */ /* 0x000fc80000400000 */
[----:B------:R-:W1:Y:S01]  /*1fa0*/  MUFU.EX2 R12, R27 ;  /* 0x0000001b000c7308 */ /* 0x000e620000000800 */
[----:B------:R-:W-:Y:S01]  /*1fb0*/  FFMA R49, R49, R0, R52 ;  /* 0x0000000031317223 */ /* 0x000fe20000000034 */
[----:B-1----:R-:W-:-:S04]  /*1fc0*/  @!P3 FMUL R12, R12, R12 ;  /* 0x0000000c0c0cb220 */ /* 0x002fc80000400000 */
[----:B------:R-:W-:-:S05]  /*1fd0*/  FADD R52, R12, 1 ;  /* 0x3f8000000c347421 */ /* 0x000fca0000000000 */
[----:B------:R-:W-:-:S13]  /*1fe0*/  FSETP.GT.AND P3, PT, R52, 8.50705917302346158658e+37, PT ;  /* 0x7e8000003400780b */ /* 0x000fda0003f64000 */
[----:B------:R-:W-:-:S04]  /*1ff0*/  @P3 FMUL R52, R52, 0.25 ;  /* 0x3e80000034343820 */ /* 0x000fc80000400000 */
[----:B------:R-:W1:Y:S01]  /*2000*/  MUFU.RCP R53, R52 ;  /* 0x0000003400357308 */ /* 0x000e620000001000 */
[----:B0-----:R-:W-:Y:S02]  /*2010*/  FSEL R24, R42, 1, P3 ;  /* 0x3f8000002a187808 */ /* 0x001fe40001800000 */
[----:B------:R-:W-:Y:S01]  /*2020*/  IADD3 R12, P3, R39, UR4, RZ ;  /* 0x00000004270c7c10 */ /* 0x000fe2000ff7e0ff */
[----:B------:R-:W-:Y:S01]  /*2030*/  FFMA R14, R26, R14, -R29 ;  /* 0x0000000e1a0e7223 */ /* 0x000fe2000000081d */
[----:B------:R-:W-:Y:S01]  /*2040*/  FFMA R51, R51, R13, -R30 ;  /* 0x0000000d33337223 */ /* 0x000fe2000000081e */
[----:B------:R-:W-:Y:S02]  /*2050*/  CS2R R26, SRZ ;  /* 0x00000000001a7805 */ /* 0x000fe4000001ff00 */
[----:B------:R-:W-:Y:S01]  /*2060*/  IADD3.X R13, R38, UR5, RZ, P3, !PT ;  /* 0x00000005260d7c10 */ /* 0x000fe20009ffe4ff */
[----:B-1----:R-:W-:Y:S01]  /*2070*/  FMUL R53, R53, R24 ;  /* 0x0000001835357220 */ /* 0x002fe20000400000 */
        /* <DEDUP_REMOVED lines=10> */
[----:B------:R-:W-:-:S12]  /*2120*/  FADD R9, RZ, -R9 ;  /* 0x80000009ff097221 */ /* 0x000fd80000000000 */
[----:B------:R-:W-:-:S04]  /*2130*/  @P3 FMUL R52, R52, 0.25 ;  /* 0x3e80000034343820 */ /* 0x000fc80000400000 */
[----:B------:R-:W1:Y:S01]  /*2140*/  MUFU.RCP R8, R52 ;  /* 0x0000003400087308 */ /* 0x000e620000001000 */
[-C--:B------:R-:W-:Y:S01]  /*2150*/  FFMA R38, R31, R3.reuse, R28 ;  /* 0x000000031f267223 */ /* 0x080fe2000000001c */
[----:B------:R-:W-:Y:S01]  /*2160*/  FMUL R28, R9, 1.4426950216293334961 ;  /* 0x3fb8aa3b091c7820 */ /* 0x000fe20000400000 */
[----:B------:R-:W-:Y:S01]  /*2170*/  FSEL R9, R42, 1, P3 ;  /* 0x3f8000002a097808 */ /* 0x000fe20001800000 */
[-C--:B------:R-:W-:Y:S01]  /*2180*/  FFMA R39, R51, R3.reuse, R30 ;  /* 0x0000000333277223 */ /* 0x080fe2000000001e */
[----:B------:R-:W-:Y:S02]  /*2190*/  FFMA R51, R14, R3, R29 ;  /* 0x000000030e337223 */ /* 0x000fe4000000001d */
[----:B------:R-:W-:Y:S01]  /*21a0*/  FSETP.GEU.AND P3, PT, R28, -126, PT ;  /* 0xc2fc00001c00780b */ /* 0x000fe20003f6e000 */
[----:B------:R-:W-:Y:S01]  /*21b0*/  FFMA R53, R53, R15, -R50 ;  /* 0x0000000f35357223 */ /* 0x000fe20000000832 */
[----:B0-----:R-:W-:Y:S02]  /*21c0*/  CS2R R12, SRZ ;  /* 0x00000000000c7805 */ /* 0x001fe4000001ff00 */
[----:B------:R-:W-:Y:S01]  /*21d0*/  CS2R R14, SRZ ;  /* 0x00000000000e7805 */ /* 0x000fe2000001ff00 */
[----:B-1----:R-:W-:Y:S01]  /*21e0*/  FMUL R29, R8, R9 ;  /* 0x00000009081d7220 */ /* 0x002fe20000400000 */
[----:B------:R-:W-:-:S04]  /*21f0*/  IADD3 R8, P4, R2, UR8, RZ ;  /* 0x0000000802087c10 */ /* 0x000fc8000ff9e0ff */
[----:B------:R-:W-:-:S03]  /*2200*/  IADD3.X R9, R5, UR9, RZ, P4, !PT ;  /* 0x0000000905097c10 */ /* 0x000fc6000a7fe4ff */
[----:B------:R-:W-:Y:S02]  /*2210*/  @!P3 FMUL R28, R28, 0.5 ;  /* 0x3f0000001c1cb820 */ /* 0x000fe40000400000 */
[----:B------:R0:W3:Y:S02]  /*2220*/  @P2 LDG.E.128 R12, desc[UR6][R8.64] ;  /* 0x00000006080c2981 */ /* 0x0000e4000c1e1d00 */
[----:B------:R-:W1:Y:S02]  /*2230*/  MUFU.EX2 R30, R28 ;  /* 0x0000001c001e7308 */ /* 0x000e640000000800 */
[----:B-1----:R-:W-:-:S04]  /*2240*/  @!P3 FMUL R30, R30, R30 ;  /* 0x0000001e1e1eb220 */ /* 0x002fc80000400000 */
[----:B------:R-:W-:-:S05]  /*2250*/  FADD R52, R30, 1 ;  /* 0x3f8000001e347421 */ /* 0x000fca0000000000 */
[----:B------:R-:W-:Y:S01]  /*2260*/  FSETP.GT.AND P3, PT, R52, 8.50705917302346158658e+37, PT ;  /* 0x7e8000003400780b */ /* 0x000fe20003f64000 */
[----:B------:R-:W-:Y:S01]  /*2270*/  FADD R10, RZ, -R10 ;  /* 0x8000000aff0a7221 */ /* 0x000fe20000000000 */
[----:B------:R-:W-:Y:S01]  /*2280*/  FFMA R50, R53, R3, R50 ;  /* 0x0000000335327223 */ /* 0x000fe20000000032 */
[----:B----4-:R-:W-:Y:S02]  /*2290*/  FMUL R53, R29, R20 ;  /* 0x000000141d357220 */ /* 0x010fe40000400000 */
[----:B------:R-:W-:-:S08]  /*22a0*/  FMUL R20, R10, 1.4426950216293334961 ;  /* 0x3fb8aa3b0a147820 */ /* 0x000fd00000400000 */
[----:B------:R-:W-:-:S06]  /*22b0*/  @P3 FMUL R52, R52, 0.25 ;  /* 0x3e80000034343820 */ /* 0x000fcc0000400000 */
[----:B------:R-:W1:Y:S01]  /*22c0*/  MUFU.RCP R52, R52 ;  /* 0x0000003400347308 */ /* 0x000e620000001000 */
[----:B------:R-:W-:Y:S02]  /*22d0*/  FSETP.GEU.AND P5, PT, R20, -126, PT ;  /* 0xc2fc00001400780b */ /* 0x000fe40003fae000 */
[----:B------:R-:W-:Y:S02]  /*22e0*/  FSEL R29, R42, 1, P3 ;  /* 0x3f8000002a1d7808 */ /* 0x000fe40001800000 */
[----:B0-----:R-:W-:Y:S02]  /*22f0*/  IADD3 R8, P3, R2, UR4, RZ ;  /* 0x0000000402087c10 */ /* 0x001fe4000ff7e0ff */
[----:B------:R-:W-:Y:S01]  /*2300*/  CS2R R30, SRZ ;  /* 0x00000000001e7805 */ /* 0x000fe2000001ff00 */
[----:B------:R-:W-:Y:S01]  /*2310*/  FADD R11, RZ, -R11 ;  /* 0x8000000bff0b7221 */ /* 0x000fe20000000000 */
[----:B------:R-:W-:Y:S01]  /*2320*/  IADD3.X R9, R5, UR5, RZ, P3, !PT ;  /* 0x0000000505097c10 */ /* 0x000fe20009ffe4ff */
[----:B-1----:R-:W-:Y:S01]  /*2330*/  FMUL R2, R52, R29 ;  /* 0x0000001d34027220 */ /* 0x002fe20000400000 */
[----:B------:R-:W-:-:S03]  /*2340*/  CS2R R28, SRZ ;  /* 0x00000000001c7805 */ /* 0x000fc6000001ff00 */
[----:B------:R-:W-:Y:S01]  /*2350*/  @!P5 FMUL R20, R20, 0.5 ;  /* 0x3f0000001414d820 */ /* 0x000fe20000400000 */
[----:B------:R-:W-:Y:S02]  /*2360*/  FMUL R5, R11, 1.4426950216293334961 ;  /* 0x3fb8aa3b0b057820 */ /* 0x000fe40000400000 */
[----:B------:R0:W4:Y:S03]  /*2370*/  @P2 LDG.E.128 R28, desc[UR6][R8.64] ;  /* 0x00000006081c2981 */ /* 0x000126000c1e1d00 */
[----:B------:R-:W-:Y:S01]  /*2380*/  FSETP.GEU.AND P4, PT, R5, -126, PT ;  /* 0xc2fc00000500780b */ /* 0x000fe20003f8e000 */
[----:B0-----:R-:W0:-:S12]  /*2390*/  MUFU.EX2 R8, R20 ;  /* 0x0000001400087308 */ /* 0x001e180000000800 */
[----:B------:R-:W-:-:S04]  /*23a0*/  @!P4 FMUL R5, R5, 0.5 ;  /* 0x3f0000000505c820 */ /* 0x000fc80000400000 */
[----:B------:R-:W1:Y:S01]  /*23b0*/  MUFU.EX2 R11, R5 ;  /* 0x00000005000b7308 */ /* 0x000e620000000800 */
[----:B0-----:R-:W-:Y:S01]  /*23c0*/  @!P5 FMUL R8, R8, R8 ;  /* 0x000000080808d220 */ /* 0x001fe20000400000 */
        /* <DEDUP_REMOVED lines=9> */
[----:B------:R-:W-:-:S04]  /*2460*/  @!P3 FMUL R10, R10, 0.5 ;  /* 0x3f0000000a0ab820 */ /* 0x000fc80000400000 */
[----:B------:R-:W0:Y:S01]  /*2470*/  MUFU.EX2 R16, R10 ;  /* 0x0000000a00107308 */ /* 0x000e220000000800 */
[----:B------:R-:W-:Y:S01]  /*2480*/  @!P6 FMUL R17, R17, 0.5 ;  /* 0x3f0000001111e820 */ /* 0x000fe20000400000 */
[----:B------:R-:W-:Y:S01]  /*2490*/  @!P5 FMUL R9, R9, 0.5 ;  /* 0x3f0000000909d820 */ /* 0x000fe20000400000 */
[----:B-1----:R-:W-:-:S05]  /*24a0*/  @!P4 FMUL R11, R11, R11 ;  /* 0x0000000b0b0bc220 */ /* 0x002fca0000400000 */
[----:B------:R-:W1:Y:S01]  /*24b0*/  MUFU.EX2 R18, R17 ;  /* 0x0000001100127308 */ /* 0x000e620000000800 */
[----:B------:R-:W-:Y:S01]  /*24c0*/  FADD R20, R8, 1 ;  /* 0x3f80000008147421 */ /* 0x000fe20000000000 */
[----:B------:R-:W-:-:S06]  /*24d0*/  FADD R11, R11, 1 ;  /* 0x3f8000000b0b7421 */ /* 0x000fcc0000000000 */
[----:B------:R-:W2:Y:S01]  /*24e0*/  MUFU.EX2 R5, R9 ;  /* 0x0000000900057308 */ /* 0x000ea20000000800 */
[----:B0-----:R-:W-:Y:S01]  /*24f0*/  @!P3 FMUL R16, R16, R16 ;  /* 0x000000101010b220 */ /* 0x001fe20000400000 */
[----:B------:R-:W-:Y:S02]  /*2500*/  FSETP.GT.AND P4, PT, R20, 8.50705917302346158658e+37, PT ;  /* 0x7e8000001400780b */ /* 0x000fe40003f84000 */
[----:B------:R-:W-:Y:S01]  /*2510*/  FSETP.GT.AND P3, PT, R11, 8.50705917302346158658e+37, PT ;  /* 0x7e8000000b00780b */ /* 0x000fe20003f64000 */
[----:B------:R-:W-:Y:S01]  /*2520*/  FADD R8, R16, 1 ;  /* 0x3f80000010087421 */ /* 0x000fe20000000000 */
[----:B-1----:R-:W-:-:S04]  /*2530*/  @!P6 FMUL R18, R18, R18 ;  /* 0x000000121212e220 */ /* 0x002fc80000400000 */
[----:B------:R-:W-:Y:S01]  /*2540*/  FSETP.GT.AND P6, PT, R8, 8.50705917302346158658e+37, PT ;  /* 0x7e8000000800780b */ /* 0x000fe20003fc4000 */
[----:B------:R-:W-:Y:S01]  /*2550*/  FADD R18, R18, 1 ;  /* 0x3f80000012127421 */ /* 0x000fe20000000000 */
[----:B--2---:R-:W-:-:S04]  /*2560*/  @!P5 FMUL R5, R5, R5 ;  /* 0x000000050505d220 */ /* 0x004fc80000400000 */
[----:B------:R-:W-:Y:S01]  /*2570*/  FADD R9, R5, 1 ;  /* 0x3f80000005097421 */ /* 0x000fe20000000000 */
[----:B------:R-:W-:Y:S01]  /*2580*/  @P4 FMUL R20, R20, 0.25 ;  /* 0x3e80000014144820 */ /* 0x000fe20000400000 */
[----:B------:R-:W-:Y:S01]  /*2590*/  @P3 FMUL R11, R11, 0.25 ;  /* 0x3e8000000b0b3820 */ /* 0x000fe20000400000 */
[----:B------:R-:W-:Y:S02]  /*25a0*/  FSETP.GT.AND P5, PT, R18, 8.50705917302346158658e+37, PT ;  /* 0x7e8000001200780b */ /* 0x000fe40003fa4000 */
[----:B------:R-:W-:Y:S02]  /*25b0*/  FSEL R5, R42, 1, P4 ;  /* 0x3f8000002a057808 */ /* 0x000fe40002000000 */
[----:B------:R-:W-:Y:S01]  /*25c0*/  FSETP.GT.AND P4, PT, R9, 8.50705917302346158658e+37, PT ;  /* 0x7e8000000900780b */ /* 0x000fe20003f84000 */
[----:B------:R-:W0:Y:S01]  /*25d0*/  MUFU.RCP R11, R11 ;  /* 0x0000000b000b7308 */ /* 0x000e220000001000 */
[----:B------:R-:W-:Y:S01]  /*25e0*/  @P6 FMUL R8, R8, 0.25 ;  /* 0x3e80000008086820 */ /* 0x000fe20000400000 */
[----:B------:R-:W-:Y:S01]  /*25f0*/  FSEL R10, R42, 1, P3 ;  /* 0x3f8000002a0a7808 */ /* 0x000fe20001800000 */
[----:B------:R-:W-:-:S05]  /*2600*/  FMUL R2, R2, R21 ;  /* 0x0000001502027220 */ /* 0x000fca0000400000 */
[----:B------:R-:W1:Y:S01]  /*2610*/  MUFU.RCP R8, R8 ;  /* 0x0000000800087308 */ /* 0x000e620000001000 */
[----:B------:R-:W-:-:S03]  /*2620*/  @P5 FMUL R18, R18, 0.25 ;  /* 0x3e80000012125820 */ /* 0x000fc60000400000 */
[----:B------:R-:W-:-:S04]  /*2630*/  @P4 FMUL R9, R9, 0.25 ;  /* 0x3e80000009094820 */ /* 0x000fc80000400000 */
[----:B------:R-:W2:Y:S01]  /*2640*/  MUFU.RCP R21, R9 ;  /* 0x0000000900157308 */ /* 0x000ea20000001000 */
[----:B0-----:R-:W-:Y:S01]  /*2650*/  FMUL R10, R11, R10 ;  /* 0x0000000a0b0a7220 */ /* 0x001fe20000400000 */
[----:B------:R-:W-:-:S06]  /*2660*/  FSEL R11, R42, 1, P6 ;  /* 0x3f8000002a0b7808 */ /* 0x000fcc0003000000 */
[----:B------:R-:W0:Y:S01]  /*2670*/  MUFU.RCP R18, R18 ;  /* 0x0000001200127308 */ /* 0x000e220000001000 */
[----:B-1----:R-:W-:Y:S01]  /*2680*/  FMUL R11, R8, R11 ;  /* 0x0000000b080b7220 */ /* 0x002fe20000400000 */
[C---:B------:R-:W-:Y:S02]  /*2690*/  FSEL R8, R42.reuse, 1, P4 ;  /* 0x3f8000002a087808 */ /* 0x040fe40002000000 */
[----:B------:R-:W-:Y:S02]  /*26a0*/  FSEL R17, R42, 1, P5 ;  /* 0x3f8000002a117808 */ /* 0x000fe40002800000 */
[----:B------:R-:W-:Y:S01]  /*26b0*/  IADD3 R16, P3, R32, UR8, RZ ;  /* 0x0000000820107c10 */ /* 0x000fe2000ff7e0ff */
[----:B------:R-:W-:Y:S01]  /*26c0*/  FMUL R52, R10, R23 ;  /* 0x000000170a347220 */ /* 0x000fe20000400000 */
[----:B--2---:R-:W-:Y:S01]  /*26d0*/  FMUL R21, R21, R8 ;  /* 0x0000000815157220 */ /* 0x004fe20000400000 */
[----:B-----5:R-:W-:Y:S01]  /*26e0*/  FMUL R24, R11, R24 ;  /* 0x000000180b187220 */ /* 0x020fe20000400000 */
[----:B------:R-:W-:-:S02]  /*26f0*/  CS2R R8, SRZ ;  /* 0x0000000000087805 */ /* 0x000fc4000001ff00 */
[----:B------:R-:W-:Y:S01]  /*2700*/  CS2R R10, SRZ ;  /* 0x00000000000a7805 */ /* 0x000fe2000001ff00 */
[----:B0-----:R-:W-:Y:S01]  /*2710*/  FMUL R18, R18, R17 ;  /* 0x0000001112127220 */ /* 0x001fe20000400000 */
[----:B------:R-:W-:-:S05]  /*2720*/  IADD3.X R17, R33, UR9, RZ, P3, !PT ;  /* 0x0000000921117c10 */ /* 0x000fca0009ffe4ff */
[----:B------:R0:W2:Y:S01]  /*2730*/  @P0 LDG.E.128 R8, desc[UR6][R16.64] ;  /* 0x0000000610080981 */ /* 0x0000a2000c1e1d00 */
[----:B------:R-:W-:-:S04]  /*2740*/  FADD R19, RZ, -R19 ;  /* 0x80000013ff137221 */ /* 0x000fc80000000000 */
[----:B------:R-:W-:Y:S01]  /*2750*/  FMUL R19, R19, 1.4426950216293334961 ;  /* 0x3fb8aa3b13137820 */ /* 0x000fe20000400000 */
[----:B------:R-:W1:Y:S04]  /*2760*/  MUFU.RCP R20, R20 ;  /* 0x0000001400147308 */ /* 0x000e680000001000 */
[----:B------:R-:W-:-:S13]  /*2770*/  FSETP.GEU.AND P3, PT, R19, -126, PT ;  /* 0xc2fc00001300780b */ /* 0x000fda0003f6e000 */
[----:B------:R-:W-:Y:S01]  /*2780*/  @!P3 FMUL R19, R19, 0.5 ;  /* 0x3f0000001313b820 */ /* 0x000fe20000400000 */
[----:B-1----:R-:W-:-:S03]  /*2790*/  FMUL R5, R20, R5 ;  /* 0x0000000514057220 */ /* 0x002fc60000400000 */
[----:B------:R-:W1:Y:S02]  /*27a0*/  MUFU.EX2 R20, R19 ;  /* 0x0000001300147308 */ /* 0x000e640000000800 */
[----:B-1----:R-:W-:-:S04]  /*27b0*/  @!P3 FMUL R20, R20, R20 ;  /* 0x000000141414b220 */ /* 0x002fc80000400000 */
[----:B------:R-:W-:-:S05]  /*27c0*/  FADD R23, R20, 1 ;  /* 0x3f80000014177421 */ /* 0x000fca0000000000 */
[----:B------:R-:W-:Y:S01]  /*27d0*/  FSETP.GT.AND P3, PT, R23, 8.50705917302346158658e+37, PT ;  /* 0x7e8000001700780b */ /* 0x000fe20003f64000 */
[----:B---3--:R-:W-:-:S04]  /*27e0*/  FADD R12, RZ, -R12 ;  /* 0x8000000cff0c7221 */ /* 0x008fc80000000000 */
[----:B------:R-:W-:-:S05]  /*27f0*/  FMUL R20, R12, 1.4426950216293334961 ;  /* 0x3fb8aa3b0c147820 */ /* 0x000fca0000400000 */
[----:B------:R-:W-:Y:S01]  /*2800*/  FSETP.GEU.AND P4, PT, R20, -126, PT ;  /* 0xc2fc00001400780b */ /* 0x000fe20003f8e000 */
[----:B------:R-:W-:Y:S01]  /*2810*/  FMUL R5, R5, R22 ;  /* 0x0000001605057220 */ /* 0x000fe20000400000 */
[----:B------:R-:W-:Y:S01]  /*2820*/  FADD R22, RZ, -R13 ;  /* 0x8000000dff167221 */ /* 0x000fe20000000000 */
[----:B------:R-:W-:Y:S01]  /*2830*/  FMUL R26, R21, R26 ;  /* 0x0000001a151a7220 */ /* 0x000fe20000400000 */
[----:B------:R-:W-:Y:S02]  /*2840*/  @P3 FMUL R23, R23, 0.25 ;  /* 0x3e80000017173820 */ /* 0x000fe40000400000 */
[----:B------:R-:W-:-:S07]  /*2850*/  FMUL R22, R22, 1.4426950216293334961 ;  /* 0x3fb8aa3b16167820 */ /* 0x000fce0000400000 */
[----:B------:R-:W-:-:S04]  /*2860*/  @!P4 FMUL R20, R20, 0.5 ;  /* 0x3f0000001414c820 */ /* 0x000fc80000400000 */
[----:B------:R-:W1:Y:S01]  /*2870*/  MUFU.EX2 R21, R20 ;  /* 0x0000001400157308 */ /* 0x000e620000000800 */
[----:B------:R-:W-:-:S07]  /*2880*/  FSETP.GEU.AND P6, PT, R22, -126, PT ;  /* 0xc2fc00001600780b */ /* 0x000fce0003fce000 */
[----:B0-----:R-:W0:Y:S01]  /*2890*/  MUFU.RCP R16, R23 ;  /* 0x0000001700107308 */ /* 0x001e220000001000 */
[----:B------:R-:W-:Y:S01]  /*28a0*/  FSEL R13, R42, 1, P3 ;  /* 0x3f8000002a0d7808 */ /* 0x000fe20001800000 */
[----:B------:R-:W-:Y:S01]  /*28b0*/  FMUL R12, R18, R25 ;  /* 0x00000019120c7220 */ /* 0x000fe20000400000 */
[----:B------:R-:W-:Y:S01]  /*28c0*/  FADD R14, RZ, -R14 ;  /* 0x8000000eff0e7221 */ /* 0x000fe20000000000 */
[----:B-1----:R-:W-:Y:S02]  /*28d0*/  @!P4 FMUL R21, R21, R21 ;  /* 0x000000151515c220 */ /* 0x002fe40000400000 */
[----:B------:R-:W-:Y:S01]  /*28e0*/  @!P6 FMUL R22, R22, 0.5 ;  /* 0x3f0000001616e820 */ /* 0x000fe20000400000 */
[----:B------:R-:W-:Y:S01]  /*28f0*/  IADD3 R32, P5, R32, UR4, RZ ;  /* 0x0000000420207c10 */ /* 0x000fe2000ffbe0ff */
[----:B------:R-:W-:Y:S01]  /*2900*/  FADD R25, R21, 1 ;  /* 0x3f80000015197421 */ /* 0x000fe20000000000 */
[----:B------:R-:W-:Y:S01]  /*2910*/  FMUL R20, R14, 1.4426950216293334961 ;  /* 0x3fb8aa3b0e147820 */ /* 0x000fe20000400000 */
[----:B0-----:R-:W-:-:S02]  /*2920*/  FMUL R54, R16, R13 ;  /* 0x0000000d10367220 */ /* 0x001fc40000400000 */
[----:B------:R-:W0:Y:S01]  /*2930*/  MUFU.EX2 R13, R22 ;  /* 0x00000016000d7308 */ /* 0x000e220000000800 */
[----:B------:R-:W-:Y:S02]  /*2940*/  CS2R R16, SRZ ;  /* 0x0000000000107805 */ /* 0x000fe4000001ff00 */
[----:B------:R-:W-:Y:S02]  /*2950*/  CS2R R18, SRZ ;  /* 0x0000000000127805 */ /* 0x000fe4000001ff00 */
[----:B------:R-:W-:Y:S02]  /*2960*/  FSETP.GT.AND P3, PT, R25, 8.50705917302346158658e+37, PT ;  /* 0x7e8000001900780b */ /* 0x000fe40003f64000 */
[----:B------:R-:W-:Y:S02]  /*2970*/  IADD3.X R33, R33, UR5, RZ, P5, !PT ;  /* 0x0000000521217c10 */ /* 0x000fe4000affe4ff */
[----:B------:R-:W-:-:S03]  /*2980*/  FSETP.GEU.AND P5, PT, R20, -126, PT ;  /* 0xc2fc00001400780b */ /* 0x000fc60003fae000 */
[----:B------:R1:W3:Y:S01]  /*2990*/  @P0 LDG.E.128 R16, desc[UR6][R32.64] ;  /* 0x0000000620100981 */ /* 0x0002e2000c1e1d00 */
[----:B------:R-:W-:Y:S01]  /*29a0*/  FADD R37, RZ, -R37 ;  /* 0x80000025ff257221 */ /* 0x000fe20000000000 */
[----:B0-----:R-:W-:-:S04]  /*29b0*/  @!P6 FMUL R13, R13, R13 ;  /* 0x0000000d0d0de220 */ /* 0x001fc80000400000 */
[----:B------:R-:W-:Y:S01]  /*29c0*/  @P3 FMUL R25, R25, 0.25 ;  /* 0x3e80000019193820 */ /* 0x000fe20000400000 */
[----:B------:R-:W-:Y:S01]  /*29d0*/  FMUL R21, R37, 1.4426950216293334961 ;  /* 0x3fb8aa3b25157820 */ /* 0x000fe20000400000 */
[----:B------:R-:W-:Y:S02]  /*29e0*/  FADD R13, R13, 1 ;  /* 0x3f8000000d0d7421 */ /* 0x000fe40000000000 */
[----:B------:R-:W-:Y:S02]  /*29f0*/  @!P5 FMUL R20, R20, 0.5 ;  /* 0x3f0000001414d820 */ /* 0x000fe40000400000 */
[----:B------:R-:W0:Y:S01]  /*2a00*/  MUFU.RCP R25, R25 ;  /* 0x0000001900197308 */ /* 0x000e220000001000 */
[----:B------:R-:W-:Y:S01]  /*2a10*/  FSETP.GEU.AND P6, PT, R21, -126, PT ;  /* 0xc2fc00001500780b */ /* 0x000fe20003fce000 */
[----:B------:R-:W-:Y:S01]  /*2a20*/  FADD R36, RZ, -R36 ;  /* 0x80000024ff247221 */ /* 0x000fe20000000000 */
[----:B------:R-:W-:Y:S01]  /*2a30*/  FSETP.GT.AND P4, PT, R13, 8.50705917302346158658e+37, PT ;  /* 0x7e8000000d00780b */ /* 0x000fe20003f84000 */
[----:B------:R-:W-:-:S04]  /*2a40*/  FADD R35, RZ, -R35 ;  /* 0x80000023ff237221 */ /* 0x000fc80000000000 */
[----:B------:R-:W5:Y:S01]  /*2a50*/  MUFU.EX2 R20, R20 ;  /* 0x0000001400147308 */ /* 0x000f620000000800 */
[----:B------:R-:W-:Y:S01]  /*2a60*/  FMUL R23, R36, 1.4426950216293334961 ;  /* 0x3fb8aa3b24177820 */ /* 0x000fe20000400000 */
[----:B------:R-:W-:Y:S01]  /*2a70*/  FSEL R22, R42, 1, P3 ;  /* 0x3f8000002a167808 */ /* 0x000fe20001800000 */
[----:B------:R-:W-:Y:S01]  /*2a80*/  FADD R34, RZ, -R34 ;  /* 0x80000022ff227221 */ /* 0x000fe20000000000 */
[----:B------:R-:W-:Y:S02]  /*2a90*/  FMUL R35, R35, 1.4426950216293334961 ;  /* 0x3fb8aa3b23237820 */ /* 0x000fe40000400000 */
[----:B------:R-:W-:Y:S01]  /*2aa0*/  FSETP.GEU.AND P3, PT, R23, -126, PT ;  /* 0xc2fc00001700780b */ /* 0x000fe20003f6e000 */
[----:B0-----:R-:W-:Y:S01]  /*2ab0*/  FMUL R36, R25, R22 ;  /* 0x0000001619247220 */ /* 0x001fe20000400000 */
[----:B------:R-:W-:Y:S01]  /*2ac0*/  @!P6 FMUL R21, R21, 0.5 ;  /* 0x3f0000001515e820 */ /* 0x000fe20000400000 */
[----:B------:R-:W-:Y:S01]  /*2ad0*/  FMUL R34, R34, 1.4426950216293334961 ;  /* 0x3fb8aa3b22227820 */ /* 0x000fe20000400000 */
[----:B------:R-:W-:Y:S01]  /*2ae0*/  @P4 FMUL R13, R13, 0.25 ;  /* 0x3e8000000d0d4820 */ /* 0x000fe20000400000 */
[----:B------:R-:W-:Y:S01]  /*2af0*/  FSEL R22, R42, 1, P4 ;  /* 0x3f8000002a167808 */ /* 0x000fe20002000000 */
[----:B------:R-:W-:Y:S01]  /*2b00*/  FMUL R14, R54, R27 ;  /* 0x0000001b360e7220 */ /* 0x000fe20000400000 */
[----:B------:R-:W-:Y:S01]  /*2b10*/  FSETP.GEU.AND P4, PT, R35, -126, PT ;  /* 0xc2fc00002300780b */ /* 0x000fe20003f8e000 */
[----:B------:R-:W0:Y:S01]  /*2b20*/  MUFU.EX2 R27, R21 ;  /* 0x00000015001b7308 */ /* 0x000e220000000800 */
[----:B-----5:R-:W-:Y:S01]  /*2b30*/  @!P5 FMUL R20, R20, R20 ;  /* 0x000000141414d220 */ /* 0x020fe20000400000 */
[----:B------:R-:W-:-:S03]  /*2b40*/  FSETP.GEU.AND P5, PT, R34, -126, PT ;  /* 0xc2fc00002200780b */ /* 0x000fc60003fae000 */
[----:B------:R-:W-:Y:S01]  /*2b50*/  @!P3 FMUL R23, R23, 0.5 ;  /* 0x3f0000001717b820 */ /* 0x000fe20000400000 */
[----:B-1----:R-:W-:-:S03]  /*2b60*/  FADD R33, R20, 1 ;  /* 0x3f80000014217421 */ /* 0x002fc60000000000 */
[----:B------:R-:W1:Y:S03]  /*2b70*/  MUFU.EX2 R25, R23 ;  /* 0x0000001700197308 */ /* 0x000e660000000800 */
[----:B------:R-:W-:-:S03]  /*2b80*/  @!P4 FMUL R35, R35, 0.5 ;  /* 0x3f0000002323c820 */ /* 0x000fc60000400000 */
[----:B------:R-:W-:Y:S01]  /*2b90*/  @!P5 FMUL R34, R34, 0.5 ;  /* 0x3f0000002222d820 */ /* 0x000fe20000400000 */
[----:B0-----:R-:W-:Y:S01]  /*2ba0*/  @!P6 FMUL R27, R27, R27 ;  /* 0x0000001b1b1be220 */ /* 0x001fe20000400000 */
[----:B------:R-:W-:Y:S01]  /*2bb0*/  FSETP.GT.AND P6, PT, R33, 8.50705917302346158658e+37, PT ;  /* 0x7e8000002100780b */ /* 0x000fe20003fc4000 */
[----:B------:R-:W0:Y:S01]  /*2bc0*/  MUFU.EX2 R35, R35 ;  /* 0x0000002300237308 */ /* 0x000e220000000800 */
[----:B------:R-:W-:Y:S01]  /*2bd0*/  LEA R7, R7, R4, 0xf ;  /* 0x0000000407077211 */ /* 0x000fe200078e78ff */
[----:B------:R-:W-:-:S06]  /*2be0*/  FADD R32, R27, 1 ;  /* 0x3f8000001b207421 */ /* 0x000fcc0000000000 */
[----:B------:R-:W5:Y:S01]  /*2bf0*/  MUFU.EX2 R4, R34 ;  /* 0x0000002200047308 */ /* 0x000f620000000800 */
[----:B-1----:R-:W-:Y:S01]  /*2c00*/  @!P3 FMUL R25, R25, R25 ;  /* 0x000000191919b220 */ /* 0x002fe20000400000 */
[----:B------:R-:W-:Y:S02]  /*2c10*/  FSETP.GT.AND P3, PT, R32, 8.50705917302346158658e+37, PT ;  /* 0x7e8000002000780b */ /* 0x000fe40003f64000 */
[----:B------:R-:W-:Y:S01]  /*2c20*/  @P6 FMUL R33, R33, 0.25 ;  /* 0x3e80000021216820 */ /* 0x000fe20000400000 */
[----:B------:R-:W-:Y:S01]  /*2c30*/  FADD R37, R25, 1 ;  /* 0x3f80000019257421 */ /* 0x000fe20000000000 */
[----:B0-----:R-:W-:-:S04]  /*2c40*/  @!P4 FMUL R35, R35, R35 ;  /* 0x000000232323c220 */ /* 0x001fc80000400000 */
[----:B------:R-:W0:Y:S01]  /*2c50*/  MUFU.RCP R33, R33 ;  /* 0x0000002100217308 */ /* 0x000e220000001000 */
[----:B------:R-:W-:Y:S01]  /*2c60*/  FADD R25, R35, 1 ;  /* 0x3f80000023197421 */ /* 0x000fe20000000000 */
[----:B-----5:R-:W-:Y:S01]  /*2c70*/  @!P5 FMUL R4, R4, R4 ;  /* 0x000000040404d220 */ /* 0x020fe20000400000 */
[----:B------:R-:W-:Y:S02]  /*2c80*/  FSETP.GT.AND P4, PT, R37, 8.50705917302346158658e+37, PT ;  /* 0x7e8000002500780b */ /* 0x000fe40003f84000 */
[----:B------:R-:W-:Y:S01]  /*2c90*/  @P3 FMUL R32, R32, 0.25 ;  /* 0x3e80000020203820 */ /* 0x000fe20000400000 */
[----:B------:R-:W-:Y:S01]  /*2ca0*/  FADD R27, R4, 1 ;  /* 0x3f800000041b7421 */ /* 0x000fe20000000000 */
[----:B------:R-:W-:Y:S02]  /*2cb0*/  FSETP.GT.AND P5, PT, R25, 8.50705917302346158658e+37, PT ;  /* 0x7e8000001900780b */ /* 0x000fe40003fa4000 */
[----:B------:R-:W-:Y:S01]  /*2cc0*/  FSEL R4, R42, 1, P6 ;  /* 0x3f8000002a047808 */ /* 0x000fe20003000000 */
[----:B------:R1:W5:Y:S01]  /*2cd0*/  MUFU.RCP R20, R32 ;  /* 0x0000002000147308 */ /* 0x0003620000001000 */
[----:B------:R-:W-:-:S03]  /*2ce0*/  FSETP.GT.AND P6, PT, R27, 8.50705917302346158658e+37, PT ;  /* 0x7e8000001b00780b */ /* 0x000fc60003fc4000 */
[----:B0-----:R-:W-:Y:S02]  /*2cf0*/  FMUL R4, R33, R4 ;  /* 0x0000000421047220 */ /* 0x001fe40000400000 */
[----:B------:R-:W-:Y:S02]  /*2d00*/  @P4 FMUL R37, R37, 0.25 ;  /* 0x3e80000025254820 */ /* 0x000fe40000400000 */
[----:B------:R-:W0:Y:S01]  /*2d10*/  MUFU.RCP R13, R13 ;  /* 0x0000000d000d7308 */ /* 0x000e220000001000 */
[----:B-1----:R-:W1:Y:S01]  /*2d20*/  LDC.64 R32, c[0x0][0x258] ;  /* 0x00009600ff207b82 */ /* 0x002e620000000a00 */
[----:B------:R-:W-:Y:S01]  /*2d30*/  FSEL R23, R42, 1, P3 ;  /* 0x3f8000002a177808 */ /* 0x000fe20001800000 */
[----:B------:R-:W-:-:S03]  /*2d40*/  @P5 FMUL R25, R25, 0.25 ;  /* 0x3e80000019195820 */ /* 0x000fc60000400000 */
[----:B------:R-:W-:Y:S02]  /*2d50*/  @P6 FMUL R27, R27, 0.25 ;  /* 0x3e8000001b1b6820 */ /* 0x000fe40000400000 */
[----:B------:R-:W4:Y:S01]  /*2d60*/  MUFU.RCP R21, R37 ;  /* 0x0000002500157308 */ /* 0x000f220000001000 */
[----:B-----5:R-:W-:-:S07]  /*2d70*/  FMUL R20, R20, R23 ;  /* 0x0000001714147220 */ /* 0x020fce0000400000 */
[----:B------:R-:W5:Y:S01]  /*2d80*/  MUFU.RCP R23, R27 ;  /* 0x0000001b00177308 */ /* 0x000f620000001000 */
[----:B0-----:R-:W-:Y:S01]  /*2d90*/  FMUL R13, R13, R22 ;  /* 0x000000160d0d7220 */ /* 0x001fe20000400000 */
[----:B------:R-:W-:-:S06]  /*2da0*/  FSEL R22, R42, 1, P4 ;  /* 0x3f8000002a167808 */ /* 0x000fcc0002000000 */
[----:B------:R-:W0:Y:S01]  /*2db0*/  MUFU.RCP R25, R25 ;  /* 0x0000001900197308 */ /* 0x000e220000001000 */
[----:B----4-:R-:W-:Y:S01]  /*2dc0*/  FMUL R21, R21, R22 ;  /* 0x0000001615157220 */ /* 0x010fe20000400000 */
[C---:B------:R-:W-:Y:S02]  /*2dd0*/  FSEL R34, R42.reuse, 1, P6 ;  /* 0x3f8000002a227808 */ /* 0x040fe40003000000 */
[----:B------:R-:W-:Y:S02]  /*2de0*/  FSEL R22, R42, 1, P5 ;  /* 0x3f8000002a167808 */ /* 0x000fe40002800000 */
[----:B------:R-:W-:Y:S01]  /*2df0*/  LEA R7, R6, R7, 0x8 ;  /* 0x0000000706077211 */ /* 0x000fe200078e40ff */
[----:B------:R-:W-:Y:S01]  /*2e00*/  FADD R15, RZ, -R15 ;  /* 0x8000000fff0f7221 */ /* 0x000fe20000000000 */
[----:B-----5:R-:W-:-:S03]  /*2e10*/  FMUL R23, R23, R34 ;  /* 0x0000002217177220 */ /* 0x020fc60000400000 */
[----:B-1----:R-:W-:-:S04]  /*2e20*/  IMAD.WIDE R34, R7, 0x4, R32 ;  /* 0x0000000407227825 */ /* 0x002fc800078e0220 */
[----:B0-----:R-:W-:Y:S01]  /*2e30*/  FMUL R22, R25, R22 ;  /* 0x0000001619167220 */ /* 0x001fe20000400000 */
[----:B------:R-:W-:Y:S01]  /*2e40*/  FMUL R25, R15, 1.4426950216293334961 ;  /* 0x3fb8aa3b0f197820 */ /* 0x000fe20000400000 */
[----:B------:R-:W-:-:S03]  /*2e50*/  FADD R45, RZ, -R45 ;  /* 0x8000002dff2d7221 */ /* 0x000fc60000000000 */
[----:B------:R0:W-:Y:S01]  /*2e60*/  @P2 STG.E.128 desc[UR6][R34.64], R20 ;  /* 0x0000001422002986 */ /* 0x0001e2000c101d06 */
[----:B------:R-:W-:Y:S01]  /*2e70*/  FSETP.GEU.AND P2, PT, R25, -126, PT ;  /* 0xc2fc00001900780b */ /* 0x000fe20003f4e000 */
[----:B------:R-:W-:Y:S01]  /*2e80*/  FMUL R45, R45, 1.4426950216293334961 ;  /* 0x3fb8aa3b2d2d7820 */ /* 0x000fe20000400000 */
[----:B------:R-:W-:-:S04]  /*2e90*/  FADD R44, RZ, -R44 ;  /* 0x8000002cff2c7221 */ /* 0x000fc80000000000 */
[----:B------:R-:W-:Y:S01]  /*2ea0*/  FSETP.GEU.AND P4, PT, R45, -126, PT ;  /* 0xc2fc00002d00780b */ /* 0x000fe20003f8e000 */
[----:B------:R-:W-:-:S06]  /*2eb0*/  FMUL R44, R44, 1.4426950216293334961 ;  /* 0x3fb8aa3b2c2c7820 */ /* 0x000fcc0000400000 */
[----:B------:R-:W-:Y:S01]  /*2ec0*/  @!P2 FMUL R25, R25, 0.5 ;  /* 0x3f0000001919a820 */ /* 0x000fe20000400000 */
[----:B------:R-:W-:Y:S01]  /*2ed0*/  FSETP.GEU.AND P5, PT, R44, -126, PT ;  /* 0xc2fc00002c00780b */ /* 0x000fe20003fae000 */
[----:B--2---:R-:W-:-:S04]  /*2ee0*/  FADD R8, RZ, -R8 ;  /* 0x80000008ff087221 */ /* 0x004fc80000000000 */
[----:B------:R-:W-:-:S05]  /*2ef0*/  FMUL R27, R8, 1.4426950216293334961 ;  /* 0x3fb8aa3b081b7820 */ /* 0x000fca0000400000 */
[----:B------:R-:W-:Y:S01]  /*2f00*/  FSETP.GEU.AND P3, PT, R27, -126, PT ;  /* 0xc2fc00001b00780b */ /* 0x000fe20003f6e000 */
[----:B------:R-:W1:Y:S01]  /*2f10*/  MUFU.EX2 R25, R25 ;  /* 0x0000001900197308 */ /* 0x000e620000000800 */
[----:B------:R-:W-:Y:S01]  /*2f20*/  @!P4 FMUL R45, R45, 0.5 ;  /* 0x3f0000002d2dc820 */ /* 0x000fe20000400000 */
[----:B------:R-:W-:Y:S01]  /*2f30*/  FADD R43, RZ, -R43 ;  /* 0x8000002bff2b7221 */ /* 0x000fe20000000000 */
[----:B------:R-:W-:-:S05]  /*2f40*/  @!P5 FMUL R44, R44, 0.5 ;  /* 0x3f0000002c2cd820 */ /* 0x000fca0000400000 */
[----:B------:R-:W2:Y:S04]  /*2f50*/  MUFU.EX2 R8, R45 ;  /* 0x0000002d00087308 */ /* 0x000ea80000000800 */
[----:B------:R-:W-:Y:S01]  /*2f60*/  @!P3 FMUL R27, R27, 0.5 ;  /* 0x3f0000001b1bb820 */ /* 0x000fe20000400000 */
[----:B------:R-:W-:-:S03]  /*2f70*/  FMUL R43, R43, 1.4426950216293334961 ;  /* 0x3fb8aa3b2b2b7820 */ /* 0x000fc60000400000 */
[----:B------:R-:W4:Y:S01]  /*2f80*/  MUFU.EX2 R15, R27 ;  /* 0x0000001b000f7308 */ /* 0x000f220000000800 */
[----:B------:R-:W-:Y:S01]  /*2f90*/  FADD R46, RZ, -R46 ;  /* 0x8000002eff2e7221 */ /* 0x000fe20000000000 */
[----:B-1----:R-:W-:Y:S01]  /*2fa0*/  @!P2 FMUL R25, R25, R25 ;  /* 0x000000191919a220 */ /* 0x002fe20000400000 */
[----:B------:R-:W-:-:S05]  /*2fb0*/  FSETP.GEU.AND P2, PT, R43, -126, PT ;  /* 0xc2fc00002b00780b */ /* 0x000fca0003f4e000 */
[----:B0-----:R-:W0:Y:S01]  /*2fc0*/  MUFU.EX2 R20, R44 ;  /* 0x0000002c00147308 */ /* 0x001e220000000800 */
[----:B------:R-:W-:Y:S01]  /*2fd0*/  FMUL R46, R46, 1.4426950216293334961 ;  /* 0x3fb8aa3b2e2e7820 */ /* 0x000fe20000400000 */
[----:B--2---:R-:W-:Y:S01]  /*2fe0*/  @!P4 FMUL R8, R8, R8 ;  /* 0x000000080808c220 */ /* 0x004fe20000400000 */
[----:B------:R-:W-:Y:S01]  /*2ff0*/  FADD R9, RZ, -R9 ;  /* 0x80000009ff097221 */ /* 0x000fe20000000000 */
[----:B----4-:R-:W-:Y:S02]  /*3000*/  @!P3 FMUL R15, R15, R15 ;  /* 0x0000000f0f0fb220 */ /* 0x010fe40000400000 */
[----:B------:R-:W-:Y:S01]  /*3010*/  FSETP.GEU.AND P3, PT, R46, -126, PT ;  /* 0xc2fc00002e00780b */ /* 0x000fe20003f6e000 */
[----:B------:R-:W-:Y:S01]  /*3020*/  FADD R21, R8, 1 ;  /* 0x3f80000008157421 */ /* 0x000fe20000000000 */
[----:B------:R-:W-:Y:S01]  /*3030*/  @!P2 FMUL R43, R43, 0.5 ;  /* 0x3f0000002b2ba820 */ /* 0x000fe20000400000 */
[----:B------:R-:W-:Y:S01]  /*3040*/  FMUL R27, R9, 1.4426950216293334961 ;  /* 0x3fb8aa3b091b7820 */ /* 0x000fe20000400000 */
[----:B0-----:R-:W-:-:S02]  /*3050*/  @!P5 FMUL R20, R20, R20 ;  /* 0x000000141414d220 */ /* 0x001fc40000400000 */
[----:B------:R-:W-:Y:S01]  /*3060*/  FSETP.GT.AND P5, PT, R21, 8.50705917302346158658e+37, PT ;  /* 0x7e8000001500780b */ /* 0x000fe20003fa4000 */
[----:B------:R-:W0:Y:S06]  /*3070*/  MUFU.EX2 R9, R43 ;  /* 0x0000002b00097308 */ /* 0x000e2c0000000800 */
[----:B------:R-:W-:-:S04]  /*3080*/  @!P3 FMUL R46, R46, 0.5 ;  /* 0x3f0000002e2eb820 */ /* 0x000fc80000400000 */
[----:B------:R-:W1:Y:S02]  /*3090*/  MUFU.EX2 R8, R46 ;  /* 0x0000002e00087308 */ /* 0x000e640000000800 */
[----:B------:R-:W-:Y:S01]  /*30a0*/  @P5 FMUL R21, R21, 0.25 ;  /* 0x3e80000015155820 */ /* 0x000fe20000400000 */
[----:B0-----:R-:W-:Y:S01]  /*30b0*/  @!P2 FMUL R9, R9, R9 ;  /* 0x000000090909a220 */ /* 0x001fe20000400000 */
[----:B------:R-:W-:-:S04]  /*30c0*/  FADD R22, RZ, -R10 ;  /* 0x8000000aff167221 */ /* 0x000fc80000000000 */
[----:B------:R-:W0:Y:S01]  /*30d0*/  MUFU.RCP R21, R21 ;  /* 0x0000001500157308 */ /* 0x000e220000001000 */
[----:B------:R-:W-:Y:S01]  /*30e0*/  FADD R10, R9, 1 ;  /* 0x3f800000090a7421 */ /* 0x000fe20000000000 */
[----:B------:R-:W-:Y:S01]  /*30f0*/  FADD R23, R20, 1 ;  /* 0x3f80000014177421 */ /* 0x000fe20000000000 */
[----:B------:R-:W-:Y:S01]  /*3100*/  FMUL R22, R22, 1.4426950216293334961 ;  /* 0x3fb8aa3b16167820 */ /* 0x000fe20000400000 */
[----:B-1----:R-:W-:Y:S02]  /*3110*/  @!P3 FMUL R8, R8, R8 ;  /* 0x000000080808b220 */ /* 0x002fe40000400000 */
[----:B------:R-:W-:Y:S01]  /*3120*/  FSETP.GT.AND P3, PT, R10, 8.50705917302346158658e+37, PT ;  /* 0x7e8000000a00780b */ /* 0x000fe20003f64000 */
[----:B------:R-:W-:Y:S01]  /*3130*/  FADD R11, RZ, -R11 ;  /* 0x8000000bff0b7221 */ /* 0x000fe20000000000 */
[----:B------:R-:W-:Y:S02]  /*3140*/  FSETP.GT.AND P2, PT, R23, 8.50705917302346158658e+37, PT ;  /* 0x7e8000001700780b */ /* 0x000fe40003f44000 */
[----:B------:R-:W-:Y:S01]  /*3150*/  FSEL R34, R42, 1, P5 ;  /* 0x3f8000002a227808 */ /* 0x000fe20002800000 */
[----:B------:R-:W-:Y:S01]  /*3160*/  FFMA R28, R36, R28, -R53 ;  /* 0x0000001c241c7223 */ /* 0x000fe20000000835 */
[----:B------:R-:W-:Y:S01]  /*3170*/  FSETP.GEU.AND P5, PT, R22, -126, PT ;  /* 0xc2fc00001600780b */ /* 0x000fe20003fae000 */
[----:B------:R-:W-:Y:S01]  /*3180*/  FMUL R36, R11, 1.4426950216293334961 ;  /* 0x3fb8aa3b0b247820 */ /* 0x000fe20000400000 */
[----:B------:R-:W-:Y:S01]  /*3190*/  FSETP.GEU.AND P4, PT, R27, -126, PT ;  /* 0xc2fc00001b00780b */ /* 0x000fe20003f8e000 */
[----:B------:R-:W-:Y:S01]  /*31a0*/  FADD R11, R8, 1 ;  /* 0x3f800000080b7421 */ /* 0x000fe20000000000 */
[----:B0-----:R-:W-:-:S02]  /*31b0*/  FMUL R8, R21, R34 ;  /* 0x0000002215087220 */ /* 0x001fc40000400000 */
[----:B------:R-:W0:Y:S01]  /*31c0*/  S2R R21, SR_TID.X ;  /* 0x0000000000157919 */ /* 0x000e220000002100 */
[----:B------:R-:W-:Y:S01]  /*31d0*/  @P3 FMUL R10, R10, 0.25 ;  /* 0x3e8000000a0a3820 */ /* 0x000fe20000400000 */
[----:B------:R-:W-:Y:S01]  /*31e0*/  FSEL R44, R42, 1, P2 ;  /* 0x3f8000002a2c7808 */ /* 0x000fe20001000000 */
[----:B------:R-:W-:Y:S01]  /*31f0*/  @P2 FMUL R23, R23, 0.25 ;  /* 0x3e80000017172820 */ /* 0x000fe20000400000 */
[----:B------:R-:W-:Y:S01]  /*3200*/  FSETP.GEU.AND P2, PT, R36, -126, PT ;  /* 0xc2fc00002400780b */ /* 0x000fe20003f4e000 */
[----:B------:R-:W-:Y:S01]  /*3210*/  FFMA R29, R13, R29, -R2 ;  /* 0x0000001d0d1d7223 */ /* 0x000fe20000000802 */
[----:B------:R-:W-:Y:S01]  /*3220*/  FSEL R13, R42, 1, P3 ;  /* 0x3f8000002a0d7808 */ /* 0x000fe20001800000 */
[----:B------:R-:W-:Y:S01]  /*3230*/  @!P5 FMUL R22, R22, 0.5 ;  /* 0x3f0000001616d820 */ /* 0x000fe20000400000 */
[----:B------:R-:W1:Y:S01]  /*3240*/  MUFU.RCP R10, R10 ;  /* 0x0000000a000a7308 */ /* 0x000e620000001000 */
[----:B------:R-:W-:Y:S01]  /*3250*/  @!P4 FMUL R27, R27, 0.5 ;  /* 0x3f0000001b1bc820 */ /* 0x000fe20000400000 */
[----:B------:R-:W-:Y:S01]  /*3260*/  FSETP.GT.AND P3, PT, R11, 8.50705917302346158658e+37, PT ;  /* 0x7e8000000b00780b */ /* 0x000fe20003f64000 */
[----:B------:R-:W2:Y:S05]  /*3270*/  S2UR UR5, SR_CgaCtaId ;  /* 0x00000000000579c3 */ /* 0x000eaa0000008800 */
[----:B------:R4:W5:Y:S01]  /*3280*/  MUFU.RCP R9, R23 ;  /* 0x0000001700097308 */ /* 0x0009620000001000 */
[----:B------:R-:W-:-:S07]  /*3290*/  @!P2 FMUL R36, R36, 0.5 ;  /* 0x3f0000002424a820 */ /* 0x000fce0000400000 */
[----:B------:R-:W0:Y:S08]  /*32a0*/  MUFU.EX2 R20, R27 ;  /* 0x0000001b00147308 */ /* 0x000e300000000800 */
[----:B------:R-:W2:Y:S01]  /*32b0*/  MUFU.EX2 R22, R22 ;  /* 0x0000001600167308 */ /* 0x000ea20000000800 */
[----:B------:R-:W-:Y:S01]  /*32c0*/  @P3 FMUL R11, R11, 0.25 ;  /* 0x3e8000000b0b3820 */ /* 0x000fe20000400000 */
[----:B-1----:R-:W-:Y:S01]  /*32d0*/  FMUL R10, R10, R13 ;  /* 0x0000000d0a0a7220 */ /* 0x002fe20000400000 */
[----:B------:R-:W-:Y:S01]  /*32e0*/  FADD R43, R25, 1 ;  /* 0x3f800000192b7421 */ /* 0x000fe20000000000 */
[----:B------:R-:W-:-:S02]  /*32f0*/  LOP3.LUT R13, R47, 0x80, RZ, 0xfc, !PT ;  /* 0x000000802f0d7812 */ /* 0x000fc400078efcff */
[----:B----4-:R-:W-:Y:S02]  /*3300*/  LOP3.LUT R23, R47, 0x100, RZ, 0xfc, !PT ;  /* 0x000001002f177812 */ /* 0x010fe400078efcff */
[----:B------:R-:W1:Y:S01]  /*3310*/  MUFU.EX2 R36, R36 ;  /* 0x0000002400247308 */ /* 0x000e620000000800 */
[----:B------:R-:W-:Y:S01]  /*3320*/  SHF.L.U32 R6, R6, 0x1, RZ ;  /* 0x0000000106067819 */ /* 0x000fe200000006ff */
[----:B-----5:R-:W-:Y:S01]  /*3330*/  FMUL R9, R9, R44 ;  /* 0x0000002c09097220 */ /* 0x020fe20000400000 */
[----:B------:R-:W-:Y:S01]  /*3340*/  LOP3.LUT R25, R47, 0x180, RZ, 0xfc, !PT ;  /* 0x000001802f197812 */ /* 0x000fe200078efcff */
[----:B0-----:R-:W-:Y:S01]  /*3350*/  @!P4 FMUL R20, R20, R20 ;  /* 0x000000141414c220 */ /* 0x001fe20000400000 */
[----:B------:R-:W-:Y:S01]  /*3360*/  FSEL R44, R42, 1, P3 ;  /* 0x3f8000002a2c7808 */ /* 0x000fe20001800000 */
[----:B------:R-:W-:Y:S01]  /*3370*/  FADD R34, R15, 1 ;  /* 0x3f8000000f227421 */ /* 0x000fe20000000000 */
[----:B--2---:R-:W-:Y:S01]  /*3380*/  @!P5 FMUL R22, R22, R22 ;  /* 0x000000161616d220 */ /* 0x004fe20000400000 */
[----:B------:R-:W0:Y:S01]  /*3390*/  MUFU.RCP R11, R11 ;  /* 0x0000000b000b7308 */ /* 0x000e220000001000 */
[----:B------:R-:W-:-:S02]  /*33a0*/  ISETP.LT.AND P4, PT, R47, 0x200, !P1 ;  /* 0x000002002f00780c */ /* 0x000fc40004f81270 */
[----:B------:R-:W-:Y:S02]  /*33b0*/  ISETP.LT.AND P5, PT, R13, 0x200, !P1 ;  /* 0x000002000d00780c */ /* 0x000fe40004fa1270 */
[----:B------:R-:W-:Y:S01]  /*33c0*/  ISETP.LT.AND P3, PT, R23, 0x200, !P1 ;  /* 0x000002001700780c */ /* 0x000fe20004f61270 */
[----:B------:R-:W-:Y:S01]  /*33d0*/  UMOV UR4, 0x400 ;  /* 0x0000040000047882 */ /* 0x000fe20000000000 */
[-C--:B------:R-:W-:Y:S02]  /*33e0*/  LEA R47, R47, R6.reuse, 0x8 ;  /* 0x000000062f2f7211 */ /* 0x080fe400078e40ff */
[-C--:B------:R-:W-:Y:S02]  /*33f0*/  LEA R13, R13, R6.reuse, 0x8 ;  /* 0x000000060d0d7211 */ /* 0x080fe400078e40ff */
[-C--:B------:R-:W-:Y:S02]  /*3400*/  LEA R23, R23, R6.reuse, 0x8 ;  /* 0x0000000617177211 */ /* 0x080fe400078e40ff */
[----:B------:R-:W-:-:S02]  /*3410*/  LEA R15, R25, R6, 0x8 ;  /* 0x00000006190f7211 */ /* 0x000fc400078e40ff */
[----:B------:R-:W-:Y:S01]  /*3420*/  SHF.L.U32 R6, R21, 0x3, RZ ;  /* 0x0000000315067819 */ /* 0x000fe200000006ff */
[----:B------:R-:W-:Y:S01]  /*3430*/  UPRMT UR4, UR5, 0x654, UR4 ;  /* 0x0000065405047896 */ /* 0x000fe20008000004 */
[----:B------:R-:W-:Y:S02]  /*3440*/  IADD3 R7, R7, 0x80, RZ ;  /* 0x0000008007077810 */ /* 0x000fe40007ffe0ff */
[----:B------:R-:W-:Y:S02]  /*3450*/  ISETP.LT.AND P1, PT, R25, 0x200, !P1 ;  /* 0x000002001900780c */ /* 0x000fe40004f21270 */
[----:B------:R-:W-:Y:S01]  /*3460*/  LOP3.LUT R25, R6, 0x3f8, RZ, 0xc0, !PT ;  /* 0x000003f806197812 */ /* 0x000fe200078ec0ff */
[----:B------:R-:W-:-:S04]  /*3470*/  IMAD.WIDE R32, R7, 0x4, R32 ;  /* 0x0000000407207825 */ /* 0x000fc800078e0220 */
[----:B------:R-:W-:Y:S01]  /*3480*/  FADD R7, R22, 1 ;  /* 0x3f80000016077421 */ /* 0x000fe20000000000 */
[----:B-1----:R-:W-:Y:S01]  /*3490*/  @!P2 FMUL R36, R36, R36 ;  /* 0x000000242424a220 */ /* 0x002fe20000400000 */
[----:B------:R-:W-:Y:S02]  /*34a0*/  LEA R22, R25, UR4, 0x1 ;  /* 0x0000000419167c11 */ /* 0x000fe4000f8e08ff */
[----:B------:R-:W-:Y:S02]  /*34b0*/  FSETP.GT.AND P6, PT, R43, 8.50705917302346158658e+37, PT ;  /* 0x7e8000002b00780b */ /* 0x000fe40003fc4000 */
[----:B------:R-:W-:Y:S01]  /*34c0*/  FSETP.GT.AND P2, PT, R34, 8.50705917302346158658e+37, PT ;  /* 0x7e8000002200780b */ /* 0x000fe20003f44000 */
[----:B0-----:R-:W-:Y:S01]  /*34d0*/  FMUL R11, R11, R44 ;  /* 0x0000002c0b0b7220 */ /* 0x001fe20000400000 */
[----:B------:R-:W-:Y:S01]  /*34e0*/  LEA R25, R25, R22, 0x2 ;  /* 0x0000001619197211 */ /* 0x000fe200078e10ff */
[----:B------:R-:W-:-:S03]  /*34f0*/  FADD R20, R20, 1 ;  /* 0x3f80000014147421 */ /* 0x000fc60000000000 */
[----:B------:R-:W-:Y:S04]  /*3500*/  @P0 STG.E.128 desc[UR6][R32.64], R8 ;  /* 0x0000000820000986 */ /* 0x000fe8000c101d06 */
[----:B------:R-:W-:Y:S04]  /*3510*/  STS [R25], R40 ;  /* 0x0000002819007388 */ /* 0x000fe80000000800 */
[----:B------:R-:W-:Y:S04]  /*3520*/  STS [R25+0xc], R49 ;  /* 0x00000c3119007388 */ /* 0x000fe80000000800 */
[----:B------:R0:W-:Y:S04]  /*3530*/  STS [R25+0x18], R48 ;  /* 0x0000183019007388 */ /* 0x0001e80000000800 */
[----:B------:R-:W-:Y:S04]  /*3540*/  STS [R25+0x24], R41 ;  /* 0x0000242919007388 */ /* 0x000fe80000000800 */
[----:B------:R1:W-:Y:S04]  /*3550*/  STS [R25+0x4], R38 ;  /* 0x0000042619007388 */ /* 0x0003e80000000800 */
[----:B------:R-:W-:Y:S04]  /*3560*/  STS [R25+0x10], R39 ;  /* 0x0000102719007388 */ /* 0x000fe80000000800 */
[----:B------:R-:W-:Y:S04]  /*3570*/  STS [R25+0x1c], R51 ;  /* 0x00001c3319007388 */ /* 0x000fe80000000800 */
[----:B------:R-:W-:Y:S01]  /*3580*/  STS [R25+0x28], R50 ;  /* 0x0000283219007388 */ /* 0x000fe20000000800 */
[----:B------:R-:W-:Y:S01]  /*3590*/  @P6 FMUL R43, R43, 0.25 ;  /* 0x3e8000002b2b6820 */ /* 0x000fe20000400000 */
[----:B------:R-:W-:Y:S01]  /*35a0*/  @P2 FMUL R34, R34, 0.25 ;  /* 0x3e80000022222820 */ /* 0x000fe20000400000 */
[----:B------:R-:W-:-:S02]  /*35b0*/  FSEL R27, R42, 1, P2 ;  /* 0x3f8000002a1b7808 */ /* 0x000fc40001000000 */
[----:B------:R-:W-:Y:S02]  /*35c0*/  FSEL R37, R42, 1, P6 ;  /* 0x3f8000002a257808 */ /* 0x000fe40003000000 */
[----:B------:R-:W-:Y:S02]  /*35d0*/  FSETP.GT.AND P2, PT, R7, 8.50705917302346158658e+37, PT ;  /* 0x7e8000000700780b */ /* 0x000fe40003f44000 */
[----:B------:R-:W-:Y:S01]  /*35e0*/  FSETP.GT.AND P6, PT, R20, 8.50705917302346158658e+37, PT ;  /* 0x7e8000001400780b */ /* 0x000fe20003fc4000 */
[----:B------:R-:W2:Y:S01]  /*35f0*/  MUFU.RCP R6, R43 ;  /* 0x0000002b00067308 */ /* 0x000ea20000001000 */
[----:B------:R-:W-:Y:S01]  /*3600*/  SHF.L.U32 R21, R21, 0x1, RZ ;  /* 0x0000000115157819 */ /* 0x000fe200000006ff */
[----:B------:R-:W-:-:S03]  /*3610*/  FADD R36, R36, 1 ;  /* 0x3f80000024247421 */ /* 0x000fc60000000000 */
[----:B------:R-:W-:Y:S02]  /*3620*/  LOP3.LUT R21, R21, 0xfe, RZ, 0xc0, !PT ;  /* 0x000000fe15157812 */ /* 0x000fe400078ec0ff */
[----:B------:R-:W-:Y:S02]  /*3630*/  FSETP.GT.AND P0, PT, R36, 8.50705917302346158658e+37, PT ;  /* 0x7e8000002400780b */ /* 0x000fe40003f04000 */
[----:B------:R-:W-:Y:S01]  /*3640*/  LEA R22, R21, UR4, 0x1 ;  /* 0x0000000415167c11 */ /* 0x000fe2000f8e08ff */
[----:B------:R-:W-:Y:S02]  /*3650*/  @P2 FMUL R7, R7, 0.25 ;  /* 0x3e80000007072820 */ /* 0x000fe40000400000 */
[----:B------:R-:W-:Y:S01]  /*3660*/  @P6 FMUL R20, R20, 0.25 ;  /* 0x3e80000014146820 */ /* 0x000fe20000400000 */
[----:B------:R-:W-:Y:S01]  /*3670*/  LEA R22, R21, R22, 0x2 ;  /* 0x0000001615167211 */ /* 0x000fe200078e10ff */
[----:B------:R-:W-:Y:S01]  /*3680*/  BAR.SYNC.DEFER_BLOCKING 0x0 ;  /* 0x0000000000007b1d */ /* 0x000fe20000010000 */
[----:B------:R-:W-:Y:S01]  /*3690*/  FFMA R4, R4, R30, -R5 ;  /* 0x0000001e04047223 */ /* 0x000fe20000000805 */
[----:B--2---:R-:W-:-:S04]  /*36a0*/  FMUL R37, R6, R37 ;  /* 0x0000002506257220 */ /* 0x004fc80000400000 */
[----:B------:R2:W-:Y:S01]  /*36b0*/  MUFU.RCP R30, R7 ;  /* 0x00000007001e7308 */ /* 0x0005e20000001000 */
[----:B------:R-:W-:-:S07]  /*36c0*/  @P0 FMUL R36, R36, 0.25 ;  /* 0x3e80000024240820 */ /* 0x000fce0000400000 */
[----:B------:R4:W-:Y:S01]  /*36d0*/  MUFU.RCP R35, R20 ;  /* 0x0000001400237308 */ /* 0x0009e20000001000 */
[-C--:B------:R-:W-:Y:S01]  /*36e0*/  FFMA R2, R29, R0.reuse, R2 ;  /* 0x000000001d027223 */ /* 0x080fe20000000002 */
[----:B------:R-:W-:Y:S04]  /*36f0*/  LDS R6, [R22] ;  /* 0x0000000016067984 */ /* 0x000fe80000000800 */
[----:B--2---:R-:W2:Y:S04]  /*3700*/  LDS R7, [R22+0x4] ;  /* 0x0000040016077984 */ /* 0x004ea80000000800 */
[----:B----4-:R-:W-:Y:S04]  /*3710*/  LDS R20, [R22+0x600] ;  /* 0x0006000016147984 */ /* 0x010fe80000000800 */
[----:B------:R-:W4:Y:S04]  /*3720*/  LDS R21, [R22+0x604] ;  /* 0x0006040016157984 */ /* 0x000f280000000800 */
[----:B------:R-:W-:Y:S04]  /*3730*/  LDS R10, [R22+0xc00] ;  /* 0x000c0000160a7984 */ /* 0x000fe80000000800 */
[----:B------:R-:W5:Y:S04]  /*3740*/  LDS R11, [R22+0xc04] ;  /* 0x000c0400160b7984 */ /* 0x000f680000000800 */
[----:B------:R-:W-:Y:S04]  /*3750*/  LDS R8, [R22+0x1200] ;  /* 0x0012000016087984 */ /* 0x000fe80000000800 */
[----:B------:R-:W1:Y:S01]  /*3760*/  LDS R9, [R22+0x1204] ;  /* 0x0012040016097984 */ /* 0x000e620000000800 */
[----:B------:R-:W2:Y:S01]  /*3770*/  MUFU.RCP R34, R34 ;  /* 0x0000002200227308 */ /* 0x000ea20000001000 */
[----:B------:R-:W-:-:S02]  /*3780*/  FFMA R29, R4, R0, R5 ;  /* 0x00000000041d7223 */ /* 0x000fc40000000005 */
[----:B------:R-:W1:Y:S05]  /*3790*/  LDC.64 R4, c[0x0][0x260] ;  /* 0x00009800ff047b82 */ /* 0x000e6a0000000a00 */
[----:B------:R-:W4:Y:S01]  /*37a0*/  MUFU.RCP R36, R36 ;  /* 0x0000002400247308 */ /* 0x000f220000001000 */
[--C-:B------:R-:W-:Y:S01]  /*37b0*/  FFMA R31, R37, R31, -R52.reuse ;  /* 0x0000001f251f7223 */ /* 0x100fe20000000834 */
[----:B0-----:R-:W-:Y:S01]  /*37c0*/  FADD R48, -R48, R29 ;  /* 0x0000001d30307221 */ /* 0x001fe20000000100 */
[----:B------:R-:W-:Y:S01]  /*37d0*/  FSEL R29, R42, 1, P2 ;  /* 0x3f8000002a1d7808 */ /* 0x000fe20001000000 */
[-C--:B------:R-:W-:Y:S01]  /*37e0*/  FFMA R53, R28, R0.reuse, R53 ;  /* 0x000000001c357223 */ /* 0x080fe20000000035 */
[----:B------:R-:W-:Y:S01]  /*37f0*/  FFMA R52, R31, R0, R52 ;  /* 0x000000001f347223 */ /* 0x000fe20000000034 */
[----:B------:R-:W-:-:S02]  /*3800*/  FSEL R28, R42, 1, P6 ;  /* 0x3f8000002a1c7808 */ /* 0x000fc40003000000 */
[----:B------:R-:W-:Y:S01]  /*3810*/  FSEL R31, R42, 1, P0 ;  /* 0x3f8000002a1f7808 */ /* 0x000fe20000000000 */
[----:B--2---:R-:W-:Y:S01]  /*3820*/  FMUL R27, R34, R27 ;  /* 0x0000001b221b7220 */ /* 0x004fe20000400000 */
[----:B------:R-:W-:Y:S01]  /*3830*/  FMUL R29, R30, R29 ;  /* 0x0000001d1e1d7220 */ /* 0x000fe20000400000 */
[----:B------:R-:W-:Y:S02]  /*3840*/  FMUL R35, R35, R28 ;  /* 0x0000001c23237220 */ /* 0x000fe40000400000 */
[----:B---3--:R-:W-:Y:S01]  /*3850*/  FFMA R27, R27, R16, -R24 ;  /* 0x000000101b1b7223 */ /* 0x008fe20000000818 */
[----:B------:R-:W-:Y:S01]  /*3860*/  FFMA R29, R29, R18, -R26 ;  /* 0x000000121d1d7223 */ /* 0x000fe2000000081a */
[----:B----4-:R-:W-:Y:S01]  /*3870*/  FMUL R31, R36, R31 ;  /* 0x0000001f241f7220 */ /* 0x010fe20000400000 */
[----:B------:R-:W-:Y:S01]  /*3880*/  FFMA R17, R35, R17, -R12 ;  /* 0x0000001123117223 */ /* 0x000fe2000000080c */
[-C--:B------:R-:W-:Y:S01]  /*3890*/  FFMA R27, R27, R3.reuse, R24 ;  /* 0x000000031b1b7223 */ /* 0x080fe20000000018 */
[----:B------:R-:W-:Y:S01]  /*38a0*/  FFMA R26, R29, R3, R26 ;  /* 0x000000031d1a7223 */ /* 0x000fe2000000001a */
[----:B------:R-:W-:Y:S01]  /*38b0*/  FFMA R19, R31, R19, -R14 ;  /* 0x000000131f137223 */ /* 0x000fe2000000080e */
[----:B------:R-:W-:Y:S01]  /*38c0*/  FFMA R12, R17, R3, R12 ;  /* 0x00000003110c7223 */ /* 0x000fe2000000000c */
[----:B-1----:R-:W-:-:S04]  /*38d0*/  IMAD.WIDE R16, R47, 0x4, R4 ;  /* 0x000000042f107825 */ /* 0x002fc800078e0204 */
[----:B------:R-:W-:Y:S01]  /*38e0*/  FADD R38, -R38, R27 ;  /* 0x0000001b26267221 */ /* 0x000fe20000000100 */
[----:B------:R-:W-:Y:S01]  /*38f0*/  FFMA R3, R19, R3, R14 ;  /* 0x0000000313037223 */ /* 0x000fe2000000000e */
[----:B------:R-:W-:Y:S01]  /*3900*/  FADD R14, -R51, R26 ;  /* 0x0000001a330e7221 */ /* 0x000fe20000000100 */
[--C-:B------:R-:W-:Y:S01]  /*3910*/  IMAD.WIDE R18, R13, 0x4, R4.reuse ;  /* 0x000000040d127825 */ /* 0x100fe200078e0204 */
[----:B------:R-:W-:Y:S03]  /*3920*/  @P4 STG.E.64 desc[UR6][R16.64], R6 ;  /* 0x0000000610004986 */ /* 0x000fe6000c101b06 */
[--C-:B------:R-:W-:Y:S01]  /*3930*/  IMAD.WIDE R26, R23, 0x4, R4.reuse ;  /* 0x00000004171a7825 */ /* 0x100fe200078e0204 */
[----:B------:R-:W-:Y:S03]  /*3940*/  @P5 STG.E.64 desc[UR6][R18.64], R20 ;  /* 0x0000001412005986 */ /* 0x000fe6000c101b06 */
[----:B------:R-:W-:Y:S01]  /*3950*/  IMAD.WIDE R4, R15, 0x4, R4 ;  /* 0x000000040f047825 */ /* 0x000fe200078e0204 */
[----:B-----5:R-:W-:Y:S04]  /*3960*/  @P3 STG.E.64 desc[UR6][R26.64], R10 ;  /* 0x0000000a1a003986 */ /* 0x020fe8000c101b06 */
[----:B------:R0:W-:Y:S01]  /*3970*/  @P1 STG.E.64 desc[UR6][R4.64], R8 ;  /* 0x0000000804001986 */ /* 0x0001e2000c101b06 */
[----:B------:R-:W-:Y:S01]  /*3980*/  BAR.SYNC.DEFER_BLOCKING 0x0 ;  /* 0x0000000000007b1d */ /* 0x000fe20000010000 */
[----:B------:R-:W-:Y:S01]  /*3990*/  FADD R0, -R49, R2 ;  /* 0x0000000231007221 */ /* 0x000fe20000000100 */
[----:B------:R-:W-:Y:S01]  /*39a0*/  FADD R40, -R40, R53 ;  /* 0x0000003528287221 */ /* 0x000fe20000000100 */
[----:B------:R-:W-:Y:S01]  /*39b0*/  FADD R2, -R41, R52 ;  /* 0x0000003429027221 */ /* 0x000fe20000000100 */
[----:B------:R-:W-:Y:S01]  /*39c0*/  FADD R12, -R39, R12 ;  /* 0x0000000c270c7221 */ /* 0x000fe20000000100 */
[----:B------:R-:W-:-:S03]  /*39d0*/  FADD R50, -R50, R3 ;  /* 0x0000000332327221 */ /* 0x000fc60000000100 */
[----:B0-----:R-:W0:Y:S01]  /*39e0*/  LDC.64 R8, c[0x0][0x268] ;  /* 0x00009a00ff087b82 */ /* 0x001e220000000a00 */
[----:B------:R-:W-:Y:S04]  /*39f0*/  STS [R25], R40 ;  /* 0x0000002819007388 */ /* 0x000fe80000000800 */
[----:B------:R-:W-:Y:S04]  /*3a00*/  STS [R25+0xc], R0 ;  /* 0x00000c0019007388 */ /* 0x000fe80000000800 */
[----:B------:R-:W-:Y:S04]  /*3a10*/  STS [R25+0x18], R48 ;  /* 0x0000183019007388 */ /* 0x000fe80000000800 */
[----:B------:R0:W-:Y:S04]  /*3a20*/  STS [R25+0x24], R2 ;  /* 0x0000240219007388 */ /* 0x0001e80000000800 */
[----:B------:R-:W-:Y:S04]  /*3a30*/  STS [R25+0x4], R38 ;  /* 0x0000042619007388 */ /* 0x000fe80000000800 */
[----:B------:R-:W-:Y:S04]  /*3a40*/  STS [R25+0x10], R12 ;  /* 0x0000100c19007388 */ /* 0x000fe80000000800 */
[----:B------:R-:W-:Y:S04]  /*3a50*/  STS [R25+0x1c], R14 ;  /* 0x00001c0e19007388 */ /* 0x000fe80000000800 */
[----:B------:R-:W-:Y:S01]  /*3a60*/  STS [R25+0x28], R50 ;  /* 0x0000283219007388 */ /* 0x000fe20000000800 */
[----:B------:R-:W-:Y:S06]  /*3a70*/  BAR.SYNC.DEFER_BLOCKING 0x0 ;  /* 0x0000000000007b1d */ /* 0x000fec0000010000 */
[----:B------:R-:W-:Y:S04]  /*3a80*/  LDS R10, [R22] ;  /* 0x00000000160a7984 */ /* 0x000fe80000000800 */
[----:B------:R-:W1:Y:S04]  /*3a90*/  LDS R11, [R22+0x4] ;  /* 0x00000400160b7984 */ /* 0x000e680000000800 */
[----:B------:R-:W-:Y:S04]  /*3aa0*/  LDS R16, [R22+0x600] ;  /* 0x0006000016107984 */ /* 0x000fe80000000800 */
[----:B------:R-:W2:Y:S04]  /*3ab0*/  LDS R17, [R22+0x604] ;  /* 0x0006040016117984 */ /* 0x000ea80000000800 */
[----:B------:R-:W-:Y:S04]  /*3ac0*/  LDS R18, [R22+0xc00] ;  /* 0x000c000016127984 */ /* 0x000fe80000000800 */
[----:B------:R-:W3:Y:S01]  /*3ad0*/  LDS R19, [R22+0xc04] ;  /* 0x000c040016137984 */ /* 0x000ee20000000800 */
[----:B0-----:R-:W-:-:S04]  /*3ae0*/  IMAD.WIDE R2, R47, 0x4, R8 ;  /* 0x000000042f027825 */ /* 0x001fc800078e0208 */
[----:B------:R-:W-:-:S04]  /*3af0*/  IMAD.WIDE R4, R13, 0x4, R8 ;  /* 0x000000040d047825 */ /* 0x000fc800078e0208 */
[----:B------:R-:W-:Y:S01]  /*3b00*/  IMAD.WIDE R6, R23, 0x4, R8 ;  /* 0x0000000417067825 */ /* 0x000fe200078e0208 */
[----:B-1----:R0:W-:Y:S04]  /*3b10*/  @P4 STG.E.64 desc[UR6][R2.64], R10 ;  /* 0x0000000a02004986 */ /* 0x0021e8000c101b06 */
[----:B--2---:R0:W-:Y:S04]  /*3b20*/  @P5 STG.E.64 desc[UR6][R4.64], R16 ;  /* 0x0000001004005986 */ /* 0x0041e8000c101b06 */
[----:B---3--:R0:W-:Y:S02]  /*3b30*/  @P3 STG.E.64 desc[UR6][R6.64], R18 ;  /* 0x0000001206003986 */ /* 0x0081e4000c101b06 */
[----:B0-----:R-:W-:Y:S05]  /*3b40*/  @!P1 EXIT ;  /* 0x000000000000994d */ /* 0x001fea0003800000 */
[----:B0-----:R-:W-:Y:S01]  /*3b50*/  LDS R4, [R22+0x1200] ;  /* 0x0012000016047984 */ /* 0x001fe20000000800 */
[----:B------:R-:W-:-:S03]  /*3b60*/  IMAD.WIDE R2, R15, 0x4, R8 ;  /* 0x000000040f027825 */ /* 0x000fc600078e0208 */
[----:B------:R-:W0:Y:S04]  /*3b70*/  LDS R5, [R22+0x1204] ;  /* 0x0012040016057984 */ /* 0x000e280000000800 */
[----:B0-----:R-:W-:Y:S01]  /*3b80*/  STG.E.64 desc[UR6][R2.64], R4 ;  /* 0x0000000402007986 */ /* 0x001fe2000c101b06 */
[----:B------:R-:W-:Y:S05]  /*3b90*/  EXIT ;  /* 0x000000000000794d */ /* 0x000fea0003800000 */
.L_x_0:
[----:B------:R-:W-:-:S00]  /*3ba0*/  BRA `(.L_x_0) ;  /* 0xfffffffc00fc7947 */ /* 0x000fc0000383ffff */
[----:B------:R-:W-:-:S00]  /*3bb0*/  NOP ;  /* 0x0000000000007918 */ /* 0x000fc00000000000 */
        /* <DEDUP_REMOVED lines=12> */
.L_x_1:


//--------------------- .nv.shared.triton_poi_fused__unsafe_index_add_mul_sigmoid_sub_7 --------------------------
	.section	.nv.shared.triton_poi_fused__unsafe_index_add_mul_sigmoid_sub_7,"aw",@nobits
	.sectionflags	@""
	.align	16
	.zero		1024


//--------------------- .nv.constant0.triton_poi_fused__unsafe_index_add_mul_sigmoid_sub_7 --------------------------
	.section	.nv.constant0.triton_poi_fused__unsafe_index_add_mul_sigmoid_sub_7,"a",@progbits
	.sectionflags	@""
	.align	4
.nv.constant0.triton_poi_fused__unsafe_index_add_mul_sigmoid_sub_7:
	.zero		632
